//
// Generated by NVIDIA NVVM Compiler
//
// Compiler Build ID: CL-36424714
// Cuda compilation tools, release 13.0, V13.0.88
// Based on NVVM 20.0.0
//

.version 9.0
.target sm_100
.address_size 64

	// .globl	_ZN11llm_kernels6nvidia20GetAlibiSlopesKernelEPfi
.func  (.param .b64 func_retval0) __internal_accurate_pow
(
	.param .b64 __internal_accurate_pow_param_0,
	.param .b64 __internal_accurate_pow_param_1
)
;

.visible .entry _ZN11llm_kernels6nvidia20GetAlibiSlopesKernelEPfi(
	.param .u64 .ptr .align 1 _ZN11llm_kernels6nvidia20GetAlibiSlopesKernelEPfi_param_0,
	.param .u32 _ZN11llm_kernels6nvidia20GetAlibiSlopesKernelEPfi_param_1
)
{
	.reg .pred 	%p<89>;
	.reg .b32 	%r<103>;
	.reg .b32 	%f<85>;
	.reg .b64 	%rd<26>;
	.reg .b64 	%fd<131>;

	ld.param.u64 	%rd4, [_ZN11llm_kernels6nvidia20GetAlibiSlopesKernelEPfi_param_0];
	ld.param.u32 	%r15, [_ZN11llm_kernels6nvidia20GetAlibiSlopesKernelEPfi_param_1];
	cvta.to.global.u64 	%rd1, %rd4;
	mov.u32 	%r16, %tid.x;
	mov.u32 	%r17, %ctaid.x;
	mov.u32 	%r18, %ntid.x;
	mad.lo.s32 	%r1, %r17, %r18, %r16;
	setp.ge.s32 	%p7, %r1, %r15;
	@%p7 bra 	$L__BB0_45;
	cvt.rn.f32.s32 	%f6, %r15;
	setp.lt.s32 	%p8, %r15, 1;
	mul.f32 	%f7, %f6, 0f4B000000;
	selp.f32 	%f8, %f7, %f6, %p8;
	selp.f32 	%f9, 0fC1B80000, 0f00000000, %p8;
	mov.b32 	%r19, %f8;
	add.s32 	%r20, %r19, -1060439283;
	and.b32  	%r21, %r20, -8388608;
	sub.s32 	%r22, %r19, %r21;
	mov.b32 	%f10, %r22;
	cvt.rn.f32.s32 	%f11, %r21;
	fma.rn.f32 	%f12, %f11, 0f34000000, %f9;
	add.f32 	%f13, %f10, 0fBF800000;
	fma.rn.f32 	%f14, %f13, 0f3DC6B27F, 0fBE2C7F30;
	fma.rn.f32 	%f15, %f14, %f13, 0f3E2FCF2A;
	fma.rn.f32 	%f16, %f15, %f13, 0fBE374E43;
	fma.rn.f32 	%f17, %f16, %f13, 0f3E520BF4;
	fma.rn.f32 	%f18, %f17, %f13, 0fBE763C8B;
	fma.rn.f32 	%f19, %f18, %f13, 0f3E93BF99;
	fma.rn.f32 	%f20, %f19, %f13, 0fBEB8AA49;
	fma.rn.f32 	%f21, %f20, %f13, 0f3EF6384A;
	fma.rn.f32 	%f22, %f21, %f13, 0fBF38AA3B;
	mul.f32 	%f23, %f13, %f22;
	mul.f32 	%f24, %f13, %f23;
	fma.rn.f32 	%f25, %f13, 0f3FB8AA3B, %f24;
	add.f32 	%f26, %f12, %f25;
	setp.gt.u32 	%p9, %r19, 2139095039;
	fma.rn.f32 	%f27, %f8, 0f7F800000, 0f7F800000;
	selp.f32 	%f28, %f27, %f26, %p9;
	setp.eq.f32 	%p10, %f8, 0f00000000;
	cvt.rmi.f32.f32 	%f29, %f28;
	selp.f32 	%f1, 0fFF800000, %f29, %p10;
	cvt.f64.f32 	%fd44, %f1;
	mov.f64 	%fd45, 0d4000000000000000;
	{
	.reg .b32 %temp; 
	mov.b64 	{%temp, %r2}, %fd45;
	}
	{
	.reg .b32 %temp; 
	mov.b64 	{%temp, %r3}, %fd44;
	}
	shr.u32 	%r23, %r3, 20;
	and.b32  	%r24, %r23, 2047;
	add.s32 	%r25, %r24, -1012;
	mov.b64 	%rd5, %fd44;
	shl.b64 	%rd6, %rd5, %r25;
	setp.eq.s64 	%p11, %rd6, -9223372036854775808;
	{ // callseq 0, 0
	.param .b64 param0;
	st.param.f64 	[param0], 0d4000000000000000;
	.param .b64 param1;
	st.param.f64 	[param1], %fd44;
	.param .b64 retval0;
	call.uni (retval0), 
	__internal_accurate_pow, 
	(
	param0, 
	param1
	);
	ld.param.f64 	%fd46, [retval0];
	} // callseq 0
	setp.lt.s32 	%p12, %r2, 0;
	neg.f64 	%fd48, %fd46;
	selp.f64 	%fd49, %fd48, %fd46, %p11;
	selp.f64 	%fd50, %fd49, %fd46, %p12;
	cvt.rzi.f64.f64 	%fd51, %fd44;
	setp.neu.f64 	%p13, %fd51, %fd44;
	selp.f64 	%fd53, 0dFFF8000000000000, %fd50, %p13;
	selp.f64 	%fd122, %fd53, %fd50, %p12;
	add.f64 	%fd54, %fd44, 0d4000000000000000;
	{
	.reg .b32 %temp; 
	mov.b64 	{%temp, %r26}, %fd54;
	}
	and.b32  	%r27, %r26, 2146435072;
	setp.ne.s32 	%p14, %r27, 2146435072;
	@%p14 bra 	$L__BB0_6;
	setp.num.f32 	%p15, %f1, %f1;
	@%p15 bra 	$L__BB0_4;
	mov.f64 	%fd56, 0d4000000000000000;
	add.rn.f64 	%fd122, %fd56, %fd44;
	bra.uni 	$L__BB0_6;
$L__BB0_4:
	abs.f64 	%fd55, %fd44;
	setp.neu.f64 	%p16, %fd55, 0d7FF0000000000000;
	@%p16 bra 	$L__BB0_6;
	setp.lt.s32 	%p17, %r3, 0;
	selp.b32 	%r28, 0, 2146435072, %p17;
	mov.b32 	%r29, 0;
	mov.b64 	%fd122, {%r29, %r28};
$L__BB0_6:
	setp.eq.f32 	%p18, %f1, 0f00000000;
	selp.f64 	%fd57, 0d3FF0000000000000, %fd122, %p18;
	cvt.rzi.s32.f64 	%r4, %fd57;
	setp.ge.s32 	%p19, %r1, %r4;
	@%p19 bra 	$L__BB0_25;
	setp.lt.s32 	%p54, %r2, 0;
	cvt.rn.f32.s32 	%f57, %r4;
	setp.lt.s32 	%p55, %r4, 1;
	mul.f32 	%f58, %f57, 0f4B000000;
	selp.f32 	%f59, %f58, %f57, %p55;
	selp.f32 	%f60, 0fC1B80000, 0f00000000, %p55;
	mov.b32 	%r69, %f59;
	add.s32 	%r70, %r69, -1060439283;
	and.b32  	%r71, %r70, -8388608;
	sub.s32 	%r72, %r69, %r71;
	mov.b32 	%f61, %r72;
	cvt.rn.f32.s32 	%f62, %r71;
	fma.rn.f32 	%f63, %f62, 0f34000000, %f60;
	add.f32 	%f64, %f61, 0fBF800000;
	fma.rn.f32 	%f65, %f64, 0f3DC6B27F, 0fBE2C7F30;
	fma.rn.f32 	%f66, %f65, %f64, 0f3E2FCF2A;
	fma.rn.f32 	%f67, %f66, %f64, 0fBE374E43;
	fma.rn.f32 	%f68, %f67, %f64, 0f3E520BF4;
	fma.rn.f32 	%f69, %f68, %f64, 0fBE763C8B;
	fma.rn.f32 	%f70, %f69, %f64, 0f3E93BF99;
	fma.rn.f32 	%f71, %f70, %f64, 0fBEB8AA49;
	fma.rn.f32 	%f72, %f71, %f64, 0f3EF6384A;
	fma.rn.f32 	%f73, %f72, %f64, 0fBF38AA3B;
	mul.f32 	%f74, %f64, %f73;
	mul.f32 	%f75, %f64, %f74;
	fma.rn.f32 	%f76, %f64, 0f3FB8AA3B, %f75;
	add.f32 	%f77, %f63, %f76;
	setp.gt.u32 	%p56, %r69, 2139095039;
	fma.rn.f32 	%f78, %f59, 0f7F800000, 0f7F800000;
	selp.f32 	%f79, %f78, %f77, %p56;
	setp.eq.f32 	%p57, %f59, 0f00000000;
	add.f32 	%f80, %f79, 0fC0400000;
	neg.f32 	%f81, %f80;
	selp.f32 	%f2, 0f7F800000, %f81, %p57;
	cvt.f64.f32 	%fd90, %f2;
	{
	.reg .b32 %temp; 
	mov.b64 	{%temp, %r5}, %fd90;
	}
	shr.u32 	%r73, %r5, 20;
	and.b32  	%r74, %r73, 2047;
	add.s32 	%r75, %r74, -1012;
	mov.b64 	%rd17, %fd90;
	shl.b64 	%rd18, %rd17, %r75;
	setp.eq.s64 	%p58, %rd18, -9223372036854775808;
	{ // callseq 4, 0
	.param .b64 param0;
	st.param.f64 	[param0], 0d4000000000000000;
	.param .b64 param1;
	st.param.f64 	[param1], %fd90;
	.param .b64 retval0;
	call.uni (retval0), 
	__internal_accurate_pow, 
	(
	param0, 
	param1
	);
	ld.param.f64 	%fd91, [retval0];
	} // callseq 4
	neg.f64 	%fd93, %fd91;
	selp.f64 	%fd94, %fd93, %fd91, %p58;
	selp.f64 	%fd95, %fd94, %fd91, %p54;
	cvt.rzi.f64.f64 	%fd96, %fd90;
	setp.neu.f64 	%p59, %fd96, %fd90;
	selp.f64 	%fd98, 0dFFF8000000000000, %fd95, %p59;
	selp.f64 	%fd123, %fd98, %fd95, %p54;
	add.f64 	%fd99, %fd90, 0d4000000000000000;
	{
	.reg .b32 %temp; 
	mov.b64 	{%temp, %r76}, %fd99;
	}
	and.b32  	%r77, %r76, 2146435072;
	setp.ne.s32 	%p60, %r77, 2146435072;
	@%p60 bra 	$L__BB0_12;
	setp.num.f32 	%p61, %f2, %f2;
	@%p61 bra 	$L__BB0_10;
	mov.f64 	%fd101, 0d4000000000000000;
	add.rn.f64 	%fd123, %fd101, %fd90;
	bra.uni 	$L__BB0_12;
$L__BB0_10:
	abs.f64 	%fd100, %fd90;
	setp.neu.f64 	%p62, %fd100, 0d7FF0000000000000;
	@%p62 bra 	$L__BB0_12;
	setp.lt.s32 	%p63, %r5, 0;
	selp.b32 	%r78, 0, 2146435072, %p63;
	mov.b32 	%r79, 0;
	mov.b64 	%fd123, {%r79, %r78};
$L__BB0_12:
	setp.lt.s32 	%p64, %r2, 0;
	setp.eq.f32 	%p65, %f2, 0f00000000;
	neg.f64 	%fd102, %fd123;
	selp.f64 	%fd103, 0dBFF0000000000000, %fd102, %p65;
	{
	.reg .b32 %temp; 
	mov.b64 	{%temp, %r6}, %fd103;
	}
	shr.u32 	%r80, %r6, 20;
	and.b32  	%r81, %r80, 2047;
	add.s32 	%r82, %r81, -1012;
	mov.b64 	%rd20, %fd103;
	shl.b64 	%rd21, %rd20, %r82;
	setp.eq.s64 	%p66, %rd21, -9223372036854775808;
	{ // callseq 5, 0
	.param .b64 param0;
	st.param.f64 	[param0], 0d4000000000000000;
	.param .b64 param1;
	st.param.f64 	[param1], %fd103;
	.param .b64 retval0;
	call.uni (retval0), 
	__internal_accurate_pow, 
	(
	param0, 
	param1
	);
	ld.param.f64 	%fd104, [retval0];
	} // callseq 5
	neg.f64 	%fd106, %fd104;
	selp.f64 	%fd107, %fd106, %fd104, %p66;
	selp.f64 	%fd108, %fd107, %fd104, %p64;
	cvt.rzi.f64.f64 	%fd109, %fd103;
	setp.neu.f64 	%p67, %fd103, %fd109;
	selp.f64 	%fd111, 0dFFF8000000000000, %fd108, %p67;
	selp.f64 	%fd124, %fd111, %fd108, %p64;
	add.f64 	%fd112, %fd103, 0d4000000000000000;
	{
	.reg .b32 %temp; 
	mov.b64 	{%temp, %r83}, %fd112;
	}
	and.b32  	%r84, %r83, 2146435072;
	setp.ne.s32 	%p68, %r84, 2146435072;
	@%p68 bra 	$L__BB0_17;
	setp.num.f64 	%p69, %fd103, %fd103;
	@%p69 bra 	$L__BB0_15;
	mov.f64 	%fd114, 0d4000000000000000;
	add.rn.f64 	%fd124, %fd114, %fd103;
	bra.uni 	$L__BB0_17;
$L__BB0_15:
	abs.f64 	%fd113, %fd103;
	setp.neu.f64 	%p70, %fd113, 0d7FF0000000000000;
	@%p70 bra 	$L__BB0_17;
	setp.lt.s32 	%p71, %r6, 0;
	selp.b32 	%r85, 0, 2146435072, %p71;
	mov.b32 	%r86, 0;
	mov.b64 	%fd124, {%r86, %r85};
$L__BB0_17:
	setp.eq.f64 	%p72, %fd103, 0d0000000000000000;
	selp.f64 	%fd115, 0d3FF0000000000000, %fd124, %p72;
	cvt.rn.f32.f64 	%f3, %fd115;
	add.s32 	%r7, %r1, 1;
	cvt.f64.f32 	%fd16, %f3;
	cvt.rn.f64.s32 	%fd17, %r7;
	{
	.reg .b32 %temp; 
	mov.b64 	{%temp, %r8}, %fd16;
	}
	{
	.reg .b32 %temp; 
	mov.b64 	{%temp, %r9}, %fd17;
	}
	shr.u32 	%r87, %r9, 20;
	and.b32  	%r88, %r87, 2047;
	add.s32 	%r89, %r88, -1012;
	mov.b64 	%rd23, %fd17;
	shl.b64 	%rd2, %rd23, %r89;
	setp.eq.s64 	%p87, %rd2, -9223372036854775808;
	abs.f64 	%fd18, %fd16;
	{ // callseq 6, 0
	.param .b64 param0;
	st.param.f64 	[param0], %fd18;
	.param .b64 param1;
	st.param.f64 	[param1], %fd17;
	.param .b64 retval0;
	call.uni (retval0), 
	__internal_accurate_pow, 
	(
	param0, 
	param1
	);
	ld.param.f64 	%fd116, [retval0];
	} // callseq 6
	setp.lt.s32 	%p74, %r8, 0;
	neg.f64 	%fd118, %fd116;
	selp.f64 	%fd119, %fd118, %fd116, %p87;
	selp.f64 	%fd126, %fd119, %fd116, %p74;
	setp.neu.f32 	%p75, %f3, 0f00000000;
	@%p75 bra 	$L__BB0_19;
	setp.eq.s64 	%p76, %rd2, -9223372036854775808;
	abs.f64 	%fd120, %fd17;
	setp.neu.f64 	%p77, %fd120, 0d3FE0000000000000;
	and.pred  	%p87, %p77, %p76;
	selp.b32 	%r90, %r8, 0, %p87;
	setp.lt.s32 	%p78, %r9, 0;
	or.b32  	%r91, %r90, 2146435072;
	selp.b32 	%r92, %r91, %r90, %p78;
	mov.b32 	%r93, 0;
	mov.b64 	%fd126, {%r93, %r92};
$L__BB0_19:
	add.f64 	%fd121, %fd17, %fd16;
	{
	.reg .b32 %temp; 
	mov.b64 	{%temp, %r94}, %fd121;
	}
	and.b32  	%r95, %r94, 2146435072;
	setp.ne.s32 	%p79, %r95, 2146435072;
	@%p79 bra 	$L__BB0_24;
	setp.num.f32 	%p80, %f3, %f3;
	@%p80 bra 	$L__BB0_22;
	add.rn.f64 	%fd126, %fd16, %fd17;
	bra.uni 	$L__BB0_24;
$L__BB0_22:
	setp.neu.f64 	%p81, %fd18, 0d7FF0000000000000;
	@%p81 bra 	$L__BB0_24;
	setp.lt.s32 	%p82, %r8, 0;
	setp.lt.s32 	%p83, %r9, 0;
	selp.b32 	%r96, 0, 2146435072, %p83;
	and.b32  	%r97, %r9, 2147483647;
	setp.ne.s32 	%p84, %r97, 1071644672;
	or.b32  	%r98, %r96, -2147483648;
	selp.b32 	%r99, %r98, %r96, %p84;
	selp.b32 	%r100, %r99, %r96, %p87;
	selp.b32 	%r101, %r100, %r96, %p82;
	mov.b32 	%r102, 0;
	mov.b64 	%fd126, {%r102, %r101};
$L__BB0_24:
	setp.eq.f32 	%p85, %f3, 0f3F800000;
	setp.eq.s32 	%p86, %r7, 0;
	cvt.rn.f32.f64 	%f82, %fd126;
	selp.f32 	%f83, 0f3F800000, %f82, %p86;
	selp.f32 	%f84, 0f3F800000, %f83, %p85;
	mul.wide.s32 	%rd24, %r1, 4;
	add.s64 	%rd25, %rd1, %rd24;
	st.global.f32 	[%rd25], %f84;
	bra.uni 	$L__BB0_45;
$L__BB0_25:
	setp.eq.s32 	%p20, %r15, %r4;
	@%p20 bra 	$L__BB0_45;
	sub.s32 	%r30, %r15, %r4;
	min.s32 	%r31, %r4, %r30;
	sub.s32 	%r10, %r1, %r4;
	setp.ge.s32 	%p21, %r10, %r31;
	@%p21 bra 	$L__BB0_45;
	setp.lt.s32 	%p22, %r2, 0;
	shl.b32 	%r32, %r4, 1;
	cvt.rn.f32.s32 	%f30, %r32;
	setp.lt.s32 	%p23, %r4, 1;
	mul.f32 	%f31, %f30, 0f4B000000;
	selp.f32 	%f32, %f31, %f30, %p23;
	selp.f32 	%f33, 0fC1B80000, 0f00000000, %p23;
	mov.b32 	%r33, %f32;
	add.s32 	%r34, %r33, -1060439283;
	and.b32  	%r35, %r34, -8388608;
	sub.s32 	%r36, %r33, %r35;
	mov.b32 	%f34, %r36;
	cvt.rn.f32.s32 	%f35, %r35;
	fma.rn.f32 	%f36, %f35, 0f34000000, %f33;
	add.f32 	%f37, %f34, 0fBF800000;
	fma.rn.f32 	%f38, %f37, 0f3DC6B27F, 0fBE2C7F30;
	fma.rn.f32 	%f39, %f38, %f37, 0f3E2FCF2A;
	fma.rn.f32 	%f40, %f39, %f37, 0fBE374E43;
	fma.rn.f32 	%f41, %f40, %f37, 0f3E520BF4;
	fma.rn.f32 	%f42, %f41, %f37, 0fBE763C8B;
	fma.rn.f32 	%f43, %f42, %f37, 0f3E93BF99;
	fma.rn.f32 	%f44, %f43, %f37, 0fBEB8AA49;
	fma.rn.f32 	%f45, %f44, %f37, 0f3EF6384A;
	fma.rn.f32 	%f46, %f45, %f37, 0fBF38AA3B;
	mul.f32 	%f47, %f37, %f46;
	mul.f32 	%f48, %f37, %f47;
	fma.rn.f32 	%f49, %f37, 0f3FB8AA3B, %f48;
	add.f32 	%f50, %f36, %f49;
	setp.gt.u32 	%p24, %r33, 2139095039;
	fma.rn.f32 	%f51, %f32, 0f7F800000, 0f7F800000;
	selp.f32 	%f52, %f51, %f50, %p24;
	setp.eq.f32 	%p25, %f32, 0f00000000;
	add.f32 	%f53, %f52, 0fC0400000;
	neg.f32 	%f54, %f53;
	selp.f32 	%f4, 0f7F800000, %f54, %p25;
	cvt.f64.f32 	%fd58, %f4;
	{
	.reg .b32 %temp; 
	mov.b64 	{%temp, %r11}, %fd58;
	}
	shr.u32 	%r37, %r11, 20;
	and.b32  	%r38, %r37, 2047;
	add.s32 	%r39, %r38, -1012;
	mov.b64 	%rd8, %fd58;
	shl.b64 	%rd9, %rd8, %r39;
	setp.eq.s64 	%p26, %rd9, -9223372036854775808;
	{ // callseq 1, 0
	.param .b64 param0;
	st.param.f64 	[param0], 0d4000000000000000;
	.param .b64 param1;
	st.param.f64 	[param1], %fd58;
	.param .b64 retval0;
	call.uni (retval0), 
	__internal_accurate_pow, 
	(
	param0, 
	param1
	);
	ld.param.f64 	%fd59, [retval0];
	} // callseq 1
	neg.f64 	%fd61, %fd59;
	selp.f64 	%fd62, %fd61, %fd59, %p26;
	selp.f64 	%fd63, %fd62, %fd59, %p22;
	cvt.rzi.f64.f64 	%fd64, %fd58;
	setp.neu.f64 	%p27, %fd64, %fd58;
	selp.f64 	%fd66, 0dFFF8000000000000, %fd63, %p27;
	selp.f64 	%fd127, %fd66, %fd63, %p22;
	add.f64 	%fd67, %fd58, 0d4000000000000000;
	{
	.reg .b32 %temp; 
	mov.b64 	{%temp, %r40}, %fd67;
	}
	and.b32  	%r41, %r40, 2146435072;
	setp.ne.s32 	%p28, %r41, 2146435072;
	@%p28 bra 	$L__BB0_32;
	setp.num.f32 	%p29, %f4, %f4;
	@%p29 bra 	$L__BB0_30;
	mov.f64 	%fd69, 0d4000000000000000;
	add.rn.f64 	%fd127, %fd69, %fd58;
	bra.uni 	$L__BB0_32;
$L__BB0_30:
	abs.f64 	%fd68, %fd58;
	setp.neu.f64 	%p30, %fd68, 0d7FF0000000000000;
	@%p30 bra 	$L__BB0_32;
	setp.lt.s32 	%p31, %r11, 0;
	selp.b32 	%r42, 0, 2146435072, %p31;
	mov.b32 	%r43, 0;
	mov.b64 	%fd127, {%r43, %r42};
$L__BB0_32:
	setp.lt.s32 	%p32, %r2, 0;
	setp.eq.f32 	%p33, %f4, 0f00000000;
	neg.f64 	%fd70, %fd127;
	selp.f64 	%fd71, 0dBFF0000000000000, %fd70, %p33;
	{
	.reg .b32 %temp; 
	mov.b64 	{%temp, %r12}, %fd71;
	}
	shr.u32 	%r44, %r12, 20;
	and.b32  	%r45, %r44, 2047;
	add.s32 	%r46, %r45, -1012;
	mov.b64 	%rd11, %fd71;
	shl.b64 	%rd12, %rd11, %r46;
	setp.eq.s64 	%p34, %rd12, -9223372036854775808;
	{ // callseq 2, 0
	.param .b64 param0;
	st.param.f64 	[param0], 0d4000000000000000;
	.param .b64 param1;
	st.param.f64 	[param1], %fd71;
	.param .b64 retval0;
	call.uni (retval0), 
	__internal_accurate_pow, 
	(
	param0, 
	param1
	);
	ld.param.f64 	%fd72, [retval0];
	} // callseq 2
	neg.f64 	%fd74, %fd72;
	selp.f64 	%fd75, %fd74, %fd72, %p34;
	selp.f64 	%fd76, %fd75, %fd72, %p32;
	cvt.rzi.f64.f64 	%fd77, %fd71;
	setp.neu.f64 	%p35, %fd71, %fd77;
	selp.f64 	%fd79, 0dFFF8000000000000, %fd76, %p35;
	selp.f64 	%fd128, %fd79, %fd76, %p32;
	add.f64 	%fd80, %fd71, 0d4000000000000000;
	{
	.reg .b32 %temp; 
	mov.b64 	{%temp, %r47}, %fd80;
	}
	and.b32  	%r48, %r47, 2146435072;
	setp.ne.s32 	%p36, %r48, 2146435072;
	@%p36 bra 	$L__BB0_37;
	setp.num.f64 	%p37, %fd71, %fd71;
	@%p37 bra 	$L__BB0_35;
	mov.f64 	%fd82, 0d4000000000000000;
	add.rn.f64 	%fd128, %fd82, %fd71;
	bra.uni 	$L__BB0_37;
$L__BB0_35:
	abs.f64 	%fd81, %fd71;
	setp.neu.f64 	%p38, %fd81, 0d7FF0000000000000;
	@%p38 bra 	$L__BB0_37;
	setp.lt.s32 	%p39, %r12, 0;
	selp.b32 	%r49, 0, 2146435072, %p39;
	mov.b32 	%r50, 0;
	mov.b64 	%fd128, {%r50, %r49};
$L__BB0_37:
	setp.eq.f64 	%p40, %fd71, 0d0000000000000000;
	selp.f64 	%fd83, 0d3FF0000000000000, %fd128, %p40;
	cvt.rn.f32.f64 	%f5, %fd83;
	shl.b32 	%r51, %r10, 1;
	or.b32  	%r52, %r51, 1;
	cvt.f64.f32 	%fd35, %f5;
	cvt.rn.f64.s32 	%fd36, %r52;
	{
	.reg .b32 %temp; 
	mov.b64 	{%temp, %r13}, %fd35;
	}
	{
	.reg .b32 %temp; 
	mov.b64 	{%temp, %r14}, %fd36;
	}
	shr.u32 	%r53, %r14, 20;
	and.b32  	%r54, %r53, 2047;
	add.s32 	%r55, %r54, -1012;
	mov.b64 	%rd14, %fd36;
	shl.b64 	%rd3, %rd14, %r55;
	setp.eq.s64 	%p88, %rd3, -9223372036854775808;
	abs.f64 	%fd37, %fd35;
	{ // callseq 3, 0
	.param .b64 param0;
	st.param.f64 	[param0], %fd37;
	.param .b64 param1;
	st.param.f64 	[param1], %fd36;
	.param .b64 retval0;
	call.uni (retval0), 
	__internal_accurate_pow, 
	(
	param0, 
	param1
	);
	ld.param.f64 	%fd84, [retval0];
	} // callseq 3
	setp.lt.s32 	%p42, %r13, 0;
	neg.f64 	%fd86, %fd84;
	selp.f64 	%fd87, %fd86, %fd84, %p88;
	selp.f64 	%fd130, %fd87, %fd84, %p42;
	setp.neu.f32 	%p43, %f5, 0f00000000;
	@%p43 bra 	$L__BB0_39;
	setp.eq.s64 	%p44, %rd3, -9223372036854775808;
	abs.f64 	%fd88, %fd36;
	setp.neu.f64 	%p45, %fd88, 0d3FE0000000000000;
	and.pred  	%p88, %p45, %p44;
	selp.b32 	%r56, %r13, 0, %p88;
	setp.lt.s32 	%p46, %r14, 0;
	or.b32  	%r57, %r56, 2146435072;
	selp.b32 	%r58, %r57, %r56, %p46;
	mov.b32 	%r59, 0;
	mov.b64 	%fd130, {%r59, %r58};
$L__BB0_39:
	add.f64 	%fd89, %fd36, %fd35;
	{
	.reg .b32 %temp; 
	mov.b64 	{%temp, %r60}, %fd89;
	}
	and.b32  	%r61, %r60, 2146435072;
	setp.ne.s32 	%p47, %r61, 2146435072;
	@%p47 bra 	$L__BB0_44;
	setp.num.f32 	%p48, %f5, %f5;
	@%p48 bra 	$L__BB0_42;
	add.rn.f64 	%fd130, %fd35, %fd36;
	bra.uni 	$L__BB0_44;
$L__BB0_42:
	setp.neu.f64 	%p49, %fd37, 0d7FF0000000000000;
	@%p49 bra 	$L__BB0_44;
	setp.lt.s32 	%p50, %r13, 0;
	setp.lt.s32 	%p51, %r14, 0;
	selp.b32 	%r62, 0, 2146435072, %p51;
	and.b32  	%r63, %r14, 2147483647;
	setp.ne.s32 	%p52, %r63, 1071644672;
	or.b32  	%r64, %r62, -2147483648;
	selp.b32 	%r65, %r64, %r62, %p52;
	selp.b32 	%r66, %r65, %r62, %p88;
	selp.b32 	%r67, %r66, %r62, %p50;
	mov.b32 	%r68, 0;
	mov.b64 	%fd130, {%r68, %r67};
$L__BB0_44:
	setp.eq.f32 	%p53, %f5, 0f3F800000;
	cvt.rn.f32.f64 	%f55, %fd130;
	selp.f32 	%f56, 0f3F800000, %f55, %p53;
	mul.wide.s32 	%rd15, %r1, 4;
	add.s64 	%rd16, %rd1, %rd15;
	st.global.f32 	[%rd16], %f56;
$L__BB0_45:
	ret;

}
.func  (.param .b64 func_retval0) __internal_accurate_pow(
	.param .b64 __internal_accurate_pow_param_0,
	.param .b64 __internal_accurate_pow_param_1
)
{
	.reg .pred 	%p<8>;
	.reg .b32 	%r<49>;
	.reg .b32 	%f<3>;
	.reg .b64 	%fd<109>;

	ld.param.f64 	%fd10, [__internal_accurate_pow_param_0];
	ld.param.f64 	%fd11, [__internal_accurate_pow_param_1];
	{
	.reg .b32 %temp; 
	mov.b64 	{%temp, %r46}, %fd10;
	}
	{
	.reg .b32 %temp; 
	mov.b64 	{%r45, %temp}, %fd10;
	}
	shr.u32 	%r47, %r46, 20;
	setp.gt.u32 	%p1, %r46, 1048575;
	@%p1 bra 	$L__BB1_2;
	mul.f64 	%fd12, %fd10, 0d4350000000000000;
	{
	.reg .b32 %temp; 
	mov.b64 	{%temp, %r46}, %fd12;
	}
	{
	.reg .b32 %temp; 
	mov.b64 	{%r45, %temp}, %fd12;
	}
	shr.u32 	%r16, %r46, 20;
	add.s32 	%r47, %r16, -54;
$L__BB1_2:
	add.s32 	%r48, %r47, -1023;
	and.b32  	%r17, %r46, -2146435073;
	or.b32  	%r18, %r17, 1072693248;
	mov.b64 	%fd107, {%r45, %r18};
	setp.lt.u32 	%p2, %r18, 1073127583;
	@%p2 bra 	$L__BB1_4;
	{
	.reg .b32 %temp; 
	mov.b64 	{%r19, %temp}, %fd107;
	}
	{
	.reg .b32 %temp; 
	mov.b64 	{%temp, %r20}, %fd107;
	}
	add.s32 	%r21, %r20, -1048576;
	mov.b64 	%fd107, {%r19, %r21};
	add.s32 	%r48, %r47, -1022;
$L__BB1_4:
	add.f64 	%fd13, %fd107, 0dBFF0000000000000;
	add.f64 	%fd14, %fd107, 0d3FF0000000000000;
	rcp.approx.ftz.f64 	%fd15, %fd14;
	neg.f64 	%fd16, %fd14;
	fma.rn.f64 	%fd17, %fd16, %fd15, 0d3FF0000000000000;
	fma.rn.f64 	%fd18, %fd17, %fd17, %fd17;
	fma.rn.f64 	%fd19, %fd18, %fd15, %fd15;
	mul.f64 	%fd20, %fd13, %fd19;
	fma.rn.f64 	%fd21, %fd13, %fd19, %fd20;
	mul.f64 	%fd22, %fd21, %fd21;
	fma.rn.f64 	%fd23, %fd22, 0d3EB0F5FF7D2CAFE2, 0d3ED0F5D241AD3B5A;
	fma.rn.f64 	%fd24, %fd23, %fd22, 0d3EF3B20A75488A3F;
	fma.rn.f64 	%fd25, %fd24, %fd22, 0d3F1745CDE4FAECD5;
	fma.rn.f64 	%fd26, %fd25, %fd22, 0d3F3C71C7258A578B;
	fma.rn.f64 	%fd27, %fd26, %fd22, 0d3F6249249242B910;
	fma.rn.f64 	%fd28, %fd27, %fd22, 0d3F89999999999DFB;
	sub.f64 	%fd29, %fd13, %fd21;
	add.f64 	%fd30, %fd29, %fd29;
	neg.f64 	%fd31, %fd21;
	fma.rn.f64 	%fd32, %fd31, %fd13, %fd30;
	mul.f64 	%fd33, %fd19, %fd32;
	fma.rn.f64 	%fd34, %fd22, %fd28, 0d3FB5555555555555;
	mov.f64 	%fd35, 0d3FB5555555555555;
	sub.f64 	%fd36, %fd35, %fd34;
	fma.rn.f64 	%fd37, %fd22, %fd28, %fd36;
	add.f64 	%fd38, %fd37, 0dBC46A4CB00B9E7B0;
	add.f64 	%fd39, %fd34, %fd38;
	sub.f64 	%fd40, %fd34, %fd39;
	add.f64 	%fd41, %fd38, %fd40;
	mul.rn.f64 	%fd42, %fd21, %fd21;
	neg.f64 	%fd43, %fd42;
	fma.rn.f64 	%fd44, %fd21, %fd21, %fd43;
	{
	.reg .b32 %temp; 
	mov.b64 	{%r22, %temp}, %fd33;
	}
	{
	.reg .b32 %temp; 
	mov.b64 	{%temp, %r23}, %fd33;
	}
	add.s32 	%r24, %r23, 1048576;
	mov.b64 	%fd45, {%r22, %r24};
	fma.rn.f64 	%fd46, %fd21, %fd45, %fd44;
	mul.rn.f64 	%fd47, %fd42, %fd21;
	neg.f64 	%fd48, %fd47;
	fma.rn.f64 	%fd49, %fd42, %fd21, %fd48;
	fma.rn.f64 	%fd50, %fd42, %fd33, %fd49;
	fma.rn.f64 	%fd51, %fd46, %fd21, %fd50;
	mul.rn.f64 	%fd52, %fd39, %fd47;
	neg.f64 	%fd53, %fd52;
	fma.rn.f64 	%fd54, %fd39, %fd47, %fd53;
	fma.rn.f64 	%fd55, %fd39, %fd51, %fd54;
	fma.rn.f64 	%fd56, %fd41, %fd47, %fd55;
	add.f64 	%fd57, %fd52, %fd56;
	sub.f64 	%fd58, %fd52, %fd57;
	add.f64 	%fd59, %fd56, %fd58;
	add.f64 	%fd60, %fd21, %fd57;
	sub.f64 	%fd61, %fd21, %fd60;
	add.f64 	%fd62, %fd57, %fd61;
	add.f64 	%fd63, %fd59, %fd62;
	add.f64 	%fd64, %fd33, %fd63;
	add.f64 	%fd65, %fd60, %fd64;
	sub.f64 	%fd66, %fd60, %fd65;
	add.f64 	%fd67, %fd64, %fd66;
	xor.b32  	%r25, %r48, -2147483648;
	mov.b32 	%r26, 1127219200;
	mov.b64 	%fd68, {%r25, %r26};
	mov.b32 	%r27, -2147483648;
	mov.b64 	%fd69, {%r27, %r26};
	sub.f64 	%fd70, %fd68, %fd69;
	fma.rn.f64 	%fd71, %fd70, 0d3FE62E42FEFA39EF, %fd65;
	fma.rn.f64 	%fd72, %fd70, 0dBFE62E42FEFA39EF, %fd71;
	sub.f64 	%fd73, %fd72, %fd65;
	sub.f64 	%fd74, %fd67, %fd73;
	fma.rn.f64 	%fd75, %fd70, 0d3C7ABC9E3B39803F, %fd74;
	add.f64 	%fd76, %fd71, %fd75;
	sub.f64 	%fd77, %fd71, %fd76;
	add.f64 	%fd78, %fd75, %fd77;
	{
	.reg .b32 %temp; 
	mov.b64 	{%temp, %r28}, %fd11;
	}
	{
	.reg .b32 %temp; 
	mov.b64 	{%r29, %temp}, %fd11;
	}
	shl.b32 	%r30, %r28, 1;
	setp.gt.u32 	%p3, %r30, -33554433;
	and.b32  	%r31, %r28, -15728641;
	selp.b32 	%r32, %r31, %r28, %p3;
	mov.b64 	%fd79, {%r29, %r32};
	mul.rn.f64 	%fd80, %fd76, %fd79;
	neg.f64 	%fd81, %fd80;
	fma.rn.f64 	%fd82, %fd76, %fd79, %fd81;
	fma.rn.f64 	%fd83, %fd78, %fd79, %fd82;
	add.f64 	%fd4, %fd80, %fd83;
	sub.f64 	%fd84, %fd80, %fd4;
	add.f64 	%fd5, %fd83, %fd84;
	fma.rn.f64 	%fd85, %fd4, 0d3FF71547652B82FE, 0d4338000000000000;
	{
	.reg .b32 %temp; 
	mov.b64 	{%r13, %temp}, %fd85;
	}
	mov.f64 	%fd86, 0dC338000000000000;
	add.rn.f64 	%fd87, %fd85, %fd86;
	fma.rn.f64 	%fd88, %fd87, 0dBFE62E42FEFA39EF, %fd4;
	fma.rn.f64 	%fd89, %fd87, 0dBC7ABC9E3B39803F, %fd88;
	fma.rn.f64 	%fd90, %fd89, 0d3E5ADE1569CE2BDF, 0d3E928AF3FCA213EA;
	fma.rn.f64 	%fd91, %fd90, %fd89, 0d3EC71DEE62401315;
	fma.rn.f64 	%fd92, %fd91, %fd89, 0d3EFA01997C89EB71;
	fma.rn.f64 	%fd93, %fd92, %fd89, 0d3F2A01A014761F65;
	fma.rn.f64 	%fd94, %fd93, %fd89, 0d3F56C16C1852B7AF;
	fma.rn.f64 	%fd95, %fd94, %fd89, 0d3F81111111122322;
	fma.rn.f64 	%fd96, %fd95, %fd89, 0d3FA55555555502A1;
	fma.rn.f64 	%fd97, %fd96, %fd89, 0d3FC5555555555511;
	fma.rn.f64 	%fd98, %fd97, %fd89, 0d3FE000000000000B;
	fma.rn.f64 	%fd99, %fd98, %fd89, 0d3FF0000000000000;
	fma.rn.f64 	%fd100, %fd99, %fd89, 0d3FF0000000000000;
	{
	.reg .b32 %temp; 
	mov.b64 	{%r14, %temp}, %fd100;
	}
	{
	.reg .b32 %temp; 
	mov.b64 	{%temp, %r15}, %fd100;
	}
	shl.b32 	%r33, %r13, 20;
	add.s32 	%r34, %r33, %r15;
	mov.b64 	%fd108, {%r14, %r34};
	{
	.reg .b32 %temp; 
	mov.b64 	{%temp, %r35}, %fd4;
	}
	mov.b32 	%f2, %r35;
	abs.f32 	%f1, %f2;
	setp.lt.f32 	%p4, %f1, 0f4086232B;
	@%p4 bra 	$L__BB1_7;
	setp.lt.f64 	%p5, %fd4, 0d0000000000000000;
	add.f64 	%fd101, %fd4, 0d7FF0000000000000;
	selp.f64 	%fd108, 0d0000000000000000, %fd101, %p5;
	setp.geu.f32 	%p6, %f1, 0f40874800;
	@%p6 bra 	$L__BB1_7;
	shr.u32 	%r36, %r13, 31;
	add.s32 	%r37, %r13, %r36;
	shr.s32 	%r38, %r37, 1;
	shl.b32 	%r39, %r38, 20;
	add.s32 	%r40, %r15, %r39;
	mov.b64 	%fd102, {%r14, %r40};
	sub.s32 	%r41, %r13, %r38;
	shl.b32 	%r42, %r41, 20;
	add.s32 	%r43, %r42, 1072693248;
	mov.b32 	%r44, 0;
	mov.b64 	%fd103, {%r44, %r43};
	mul.f64 	%fd108, %fd103, %fd102;
$L__BB1_7:
	abs.f64 	%fd104, %fd108;
	setp.eq.f64 	%p7, %fd104, 0d7FF0000000000000;
	fma.rn.f64 	%fd105, %fd108, %fd5, %fd108;
	selp.f64 	%fd106, %fd108, %fd105, %p7;
	st.param.f64 	[func_retval0], %fd106;
	ret;

}


// ===== COMPILED SASS (sm_100) =====

	.target	sm_100

	.elftype	@"ET_EXEC"


//--------------------- .note.nv.tkinfo           --------------------------
	.section	.note.nv.tkinfo,"",@"SHT_NOTE"
	.sectionflags	@"SHF_NOTE_NV_TKINFO"
	.tkinfo
        /*0018*/ 	.word	0x00000002
        /*0030*/ 	.string	""
        /*0030*/ 	.string	"ptxas"
        /*0030*/ 	.string	"Cuda compilation tools, release 13.0, V13.0.88"
        /*0030*/ 	.string	"Build cuda_13.0.r13.0/compiler.36424714_0"
        /*0030*/ 	.string	"-arch sm_100 -m 64 "



//--------------------- .note.nv.cuinfo           --------------------------
	.section	.note.nv.cuinfo,"",@"SHT_NOTE"
	.sectionflags	@"SHF_NOTE_NV_CUINFO"
        /*0018*/ 	.short	0x0002
        /*001a*/ 	.short	0x0064
        /*001c*/ 	.short	0x0082
	.zero		2


//--------------------- .nv.info                  --------------------------
	.section	.nv.info,"",@"SHT_CUDA_INFO"
	.align	4


	//----- nvinfo : EIATTR_REGCOUNT
	.align		4
        /*0000*/ 	.byte	0x04, 0x2f
        /*0002*/ 	.short	(.L_1 - .L_0)
	.align		4
.L_0:
        /*0004*/ 	.word	index@(_ZN11llm_kernels6nvidia20GetAlibiSlopesKernelEPfi)
        /*0008*/ 	.word	0x00000020


	//----- nvinfo : EIATTR_FRAME_SIZE
	.align		4
.L_1:
        /*000c*/ 	.byte	0x04, 0x11
        /*000e*/ 	.short	(.L_3 - .L_2)
	.align		4
.L_2:
        /*0010*/ 	.word	index@($_ZN11llm_kernels6nvidia20GetAlibiSlopesKernelEPfi$__internal_accurate_pow)
        /*0014*/ 	.word	0x00000000


	//----- nvinfo : EIATTR_FRAME_SIZE
	.align		4
.L_3:
        /*0018*/ 	.byte	0x04, 0x11
        /*001a*/ 	.short	(.L_5 - .L_4)
	.align		4
.L_4:
        /*001c*/ 	.word	index@(_ZN11llm_kernels6nvidia20GetAlibiSlopesKernelEPfi)
        /*0020*/ 	.word	0x00000000


	//----- nvinfo : EIATTR_MIN_STACK_SIZE
	.align		4
.L_5:
        /*0024*/ 	.byte	0x04, 0x12
        /*0026*/ 	.short	(.L_7 - .L_6)
	.align		4
.L_6:
        /*0028*/ 	.word	index@(_ZN11llm_kernels6nvidia20GetAlibiSlopesKernelEPfi)
        /*002c*/ 	.word	0x00000000
.L_7:


//--------------------- .nv.compat                --------------------------
	.section	.nv.compat,"",@"SHT_CUDA_COMPAT_INFO"
	.align	4
        /*0000*/ 	.byte	0x02, 0x09, 0x00, 0x00, 0x02, 0x02, 0x01, 0x00, 0x02, 0x05, 0x05, 0x00, 0x03, 0x07, 0x01, 0x01
        /*0010*/ 	.byte	0x02, 0x03, 0x00, 0x00, 0x02, 0x06, 0x01, 0x00, 0x04, 0x0b, 0x08, 0x00, 0x01, 0x00, 0x00, 0x00
        /*0020*/ 	.byte	0x00, 0x00, 0x00, 0x00


//--------------------- .nv.info._ZN11llm_kernels6nvidia20GetAlibiSlopesKernelEPfi --------------------------
	.section	.nv.info._ZN11llm_kernels6nvidia20GetAlibiSlopesKernelEPfi,"",@"SHT_CUDA_INFO"
	.sectionflags	@""
	.align	4


	//----- nvinfo : EIATTR_CUDA_API_VERSION
	.align		4
        /*0000*/ 	.byte	0x04, 0x37
        /*0002*/ 	.short	(.L_9 - .L_8)
.L_8:
        /*0004*/ 	.word	0x00000082


	//----- nvinfo : EIATTR_KPARAM_INFO
	.align		4
.L_9:
        /*0008*/ 	.byte	0x04, 0x17
        /*000a*/ 	.short	(.L_11 - .L_10)
.L_10:
        /*000c*/ 	.word	0x00000000
        /*0010*/ 	.short	0x0001
        /*0012*/ 	.short	0x0008
        /*0014*/ 	.byte	0x00, 0xf0, 0x11, 0x00


	//----- nvinfo : EIATTR_KPARAM_INFO
	.align		4
.L_11:
        /*0018*/ 	.byte	0x04, 0x17
        /*001a*/ 	.short	(.L_13 - .L_12)
.L_12:
        /*001c*/ 	.word	0x00000000
        /*0020*/ 	.short	0x0000
        /*0022*/ 	.short	0x0000
        /*0024*/ 	.byte	0x00, 0xf5, 0x21, 0x00


	//----- nvinfo : EIATTR_SPARSE_MMA_MASK
	.align		4
.L_13:
        /*0028*/ 	.byte	0x03, 0x50
        /*002a*/ 	.short	0x0000


	//----- nvinfo : EIATTR_MAXREG_COUNT
	.align		4
        /*002c*/ 	.byte	0x03, 0x1b
        /*002e*/ 	.short	0x00ff


	//----- nvinfo : EIATTR_MERCURY_ISA_VERSION
	.align		4
        /*0030*/ 	.byte	0x03, 0x5f
        /*0032*/ 	.short	0x0101


	//----- nvinfo : EIATTR_VRC_CTA_INIT_COUNT
	.align		4
        /*0034*/ 	.byte	0x02, 0x4a
	.zero		1
	.zero		1


	//----- nvinfo : EIATTR_EXIT_INSTR_OFFSETS
	.align		4
        /*0038*/ 	.byte	0x04, 0x1c
        /*003a*/ 	.short	(.L_15 - .L_14)


	//   ....[0]....
.L_14:
        /*003c*/ 	.word	0x00000070


	//   ....[1]....
        /*0040*/ 	.word	0x00000cf0


	//   ....[2]....
        /*0044*/ 	.word	0x00000d20


	//   ....[3]....
        /*0048*/ 	.word	0x00000d70


	//   ....[4]....
        /*004c*/ 	.word	0x00001650


	//----- nvinfo : EIATTR_CRS_STACK_SIZE
	.align		4
.L_15:
        /*0050*/ 	.byte	0x04, 0x1e
        /*0052*/ 	.short	(.L_17 - .L_16)
.L_16:
        /*0054*/ 	.word	0x00000000


	//----- nvinfo : EIATTR_CBANK_PARAM_SIZE
	.align		4
.L_17:
        /*0058*/ 	.byte	0x03, 0x19
        /*005a*/ 	.short	0x000c


	//----- nvinfo : EIATTR_PARAM_CBANK
	.align		4
        /*005c*/ 	.byte	0x04, 0x0a
        /*005e*/ 	.short	(.L_19 - .L_18)
	.align		4
.L_18:
        /*0060*/ 	.word	index@(.nv.constant0._ZN11llm_kernels6nvidia20GetAlibiSlopesKernelEPfi)
        /*0064*/ 	.short	0x0380
        /*0066*/ 	.short	0x000c


	//----- nvinfo : EIATTR_SW_WAR
	.align		4
.L_19:
        /*0068*/ 	.byte	0x04, 0x36
        /*006a*/ 	.short	(.L_21 - .L_20)
.L_20:
        /*006c*/ 	.word	0x00000008
.L_21:


//--------------------- .nv.callgraph             --------------------------
	.section	.nv.callgraph,"",@"SHT_CUDA_CALLGRAPH"
	.align	4
	.sectionentsize	8
	.align		4
        /*0000*/ 	.word	0x00000000
	.align		4
        /*0004*/ 	.word	0xffffffff
	.align		4
        /*0008*/ 	.word	0x00000000
	.align		4
        /*000c*/ 	.word	0xfffffffe
	.align		4
        /*0010*/ 	.word	0x00000000
	.align		4
        /*0014*/ 	.word	0xfffffffd
	.align		4
        /*0018*/ 	.word	0x00000000
	.align		4
        /*001c*/ 	.word	0xfffffffc


//--------------------- .text._ZN11llm_kernels6nvidia20GetAlibiSlopesKernelEPfi --------------------------
	.section	.text._ZN11llm_kernels6nvidia20GetAlibiSlopesKernelEPfi,"ax",@progbits
	.align	128
        .global         _ZN11llm_kernels6nvidia20GetAlibiSlopesKernelEPfi
        .type           _ZN11llm_kernels6nvidia20GetAlibiSlopesKernelEPfi,@function
        .size           _ZN11llm_kernels6nvidia20GetAlibiSlopesKernelEPfi,(.L_x_23 - _ZN11llm_kernels6nvidia20GetAlibiSlopesKernelEPfi)
        .other          _ZN11llm_kernels6nvidia20GetAlibiSlopesKernelEPfi,@"STO_CUDA_ENTRY STV_DEFAULT"
_ZN11llm_kernels6nvidia20GetAlibiSlopesKernelEPfi:
.text._ZN11llm_kernels6nvidia20GetAlibiSlopesKernelEPfi:
[----:B------:R-:W-:Y:S01]  /*0000*/  LDC R1, c[0x0][0x37c] ;  /* 0x0000df00ff017b82 */ /* 0x000fe20000000800 */
[----:B------:R-:W0:Y:S07]  /*0010*/  S2R R2, SR_TID.X ;  /* 0x0000000000027919 */ /* 0x000e2e0000002100 */
[----:B------:R-:W0:Y:S08]  /*0020*/  S2UR UR4, SR_CTAID.X ;  /* 0x00000000000479c3 */ /* 0x000e300000002500 */
[----:B------:R-:W0:Y:S08]  /*0030*/  LDC R3, c[0x0][0x360] ;  /* 0x0000d800ff037b82 */ /* 0x000e300000000800 */
[----:B------:R-:W1:Y:S01]  /*0040*/  LDC R5, c[0x0][0x388] ;  /* 0x0000e200ff057b82 */ /* 0x000e620000000800 */
[----:B0-----:R-:W-:-:S05]  /*0050*/  IMAD R2, R3, UR4, R2 ;  /* 0x0000000403027c24 */ /* 0x001fca000f8e0202 */
[----:B-1----:R-:W-:-:S13]  /*0060*/  ISETP.GE.AND P0, PT, R2, R5, PT ;  /* 0x000000050200720c */ /* 0x002fda0003f06270 */
[----:B------:R-:W-:Y:S05]  /*0070*/  @P0 EXIT ;  /* 0x000000000000094d */ /* 0x000fea0003800000 */
[----:B------:R-:W-:Y:S01]  /*0080*/  ISETP.GE.AND P0, PT, R5, 0x1, PT ;  /* 0x000000010500780c */ /* 0x000fe20003f06270 */
[----:B------:R-:W-:Y:S01]  /*0090*/  IMAD.MOV.U32 R7, RZ, RZ, 0x3dc6b27f ;  /* 0x3dc6b27fff077424 */ /* 0x000fe200078e00ff */
[----:B------:R-:W-:Y:S01]  /*00a0*/  I2FP.F32.S32 R0, R5 ;  /* 0x0000000500007245 */ /* 0x000fe20000201400 */
[----:B------:R-:W-:Y:S01]  /*00b0*/  BSSY.RECONVERGENT B0, `(.L_x_0) ;  /* 0x0000023000007945 */ /* 0x000fe20003800200 */
[----:B------:R-:W-:Y:S02]  /*00c0*/  IMAD.MOV.U32 R10, RZ, RZ, RZ ;  /* 0x000000ffff0a7224 */ /* 0x000fe400078e00ff */
[----:B------:R-:W-:-:S07]  /*00d0*/  IMAD.MOV.U32 R29, RZ, RZ, 0x40000000 ;  /* 0x40000000ff1d7424 */ /* 0x000fce00078e00ff */
[----:B------:R-:W-:-:S04]  /*00e0*/  @!P0 FMUL R0, R0, 8388608 ;  /* 0x4b00000000008820 */ /* 0x000fc80000400000 */
[----:B------:R-:W-:-:S05]  /*00f0*/  VIADD R3, R0, 0xc0cafb0d ;  /* 0xc0cafb0d00037836 */ /* 0x000fca0000000000 */
[----:B------:R-:W-:-:S04]  /*0100*/  LOP3.LUT R5, R3, 0xff800000, RZ, 0xc0, !PT ;  /* 0xff80000003057812 */ /* 0x000fc800078ec0ff */
[----:B------:R-:W-:Y:S01]  /*0110*/  I2FP.F32.S32 R4, R5 ;  /* 0x0000000500047245 */ /* 0x000fe20000201400 */
[----:B------:R-:W-:Y:S02]  /*0120*/  IMAD.IADD R3, R0, 0x1, -R5 ;  /* 0x0000000100037824 */ /* 0x000fe400078e0a05 */
[----:B------:R-:W-:Y:S02]  /*0130*/  IMAD.MOV.U32 R5, RZ, RZ, 0x7f800000 ;  /* 0x7f800000ff057424 */ /* 0x000fe400078e00ff */
[----:B------:R-:W-:-:S04]  /*0140*/  FADD R6, R3, -1 ;  /* 0xbf80000003067421 */ /* 0x000fc80000000000 */
[----:B------:R-:W-:-:S04]  /*0150*/  FFMA R3, R6, R7, -0.16845393180847167969 ;  /* 0xbe2c7f3006037423 */ /* 0x000fc80000000007 */
[----:B------:R-:W-:-:S04]  /*0160*/  FFMA R3, R6, R3, 0.1716887056827545166 ;  /* 0x3e2fcf2a06037423 */ /* 0x000fc80000000003 */
[----:B------:R-:W-:-:S04]  /*0170*/  FFMA R3, R6, R3, -0.17900948226451873779 ;  /* 0xbe374e4306037423 */ /* 0x000fc80000000003 */
[----:B------:R-:W-:-:S04]  /*0180*/  FFMA R3, R6, R3, 0.20512372255325317383 ;  /* 0x3e520bf406037423 */ /* 0x000fc80000000003 */
[----:B------:R-:W-:-:S04]  /*0190*/  FFMA R3, R6, R3, -0.24046532809734344482 ;  /* 0xbe763c8b06037423 */ /* 0x000fc80000000003 */
[----:B------:R-:W-:-:S04]  /*01a0*/  FFMA R3, R6, R3, 0.28857114911079406738 ;  /* 0x3e93bf9906037423 */ /* 0x000fc80000000003 */
[----:B------:R-:W-:-:S04]  /*01b0*/  FFMA R3, R6, R3, -0.36067417263984680176 ;  /* 0xbeb8aa4906037423 */ /* 0x000fc80000000003 */
[----:B------:R-:W-:-:S04]  /*01c0*/  FFMA R3, R6, R3, 0.48089820146560668945 ;  /* 0x3ef6384a06037423 */ /* 0x000fc80000000003 */
[----:B------:R-:W-:-:S04]  /*01d0*/  FFMA R3, R6, R3, -0.72134751081466674805 ;  /* 0xbf38aa3b06037423 */ /* 0x000fc80000000003 */
[----:B------:R-:W-:Y:S01]  /*01e0*/  FMUL R7, R6, R3 ;  /* 0x0000000306077220 */ /* 0x000fe20000400000 */
[----:B------:R-:W-:Y:S02]  /*01f0*/  FSEL R3, RZ, -23, P0 ;  /* 0xc1b80000ff037808 */ /* 0x000fe40000000000 */
[----:B------:R-:W-:Y:S01]  /*0200*/  ISETP.GT.U32.AND P0, PT, R0, 0x7f7fffff, PT ;  /* 0x7f7fffff0000780c */ /* 0x000fe20003f04070 */
[----:B------:R-:W-:Y:S02]  /*0210*/  FMUL R7, R6, R7 ;  /* 0x0000000706077220 */ /* 0x000fe40000400000 */
[----:B------:R-:W-:Y:S02]  /*0220*/  FFMA R3, R4, 1.1920928955078125e-07, R3 ;  /* 0x3400000004037823 */ /* 0x000fe40000000003 */
[----:B------:R-:W-:-:S04]  /*0230*/  FFMA R6, R6, 1.4426950216293334961, R7 ;  /* 0x3fb8aa3b06067823 */ /* 0x000fc80000000007 */
[----:B------:R-:W-:-:S04]  /*0240*/  FADD R6, R3, R6 ;  /* 0x0000000603067221 */ /* 0x000fc80000000000 */
[C---:B------:R-:W-:Y:S01]  /*0250*/  @P0 FFMA R6, R0.reuse, R5, +INF ;  /* 0x7f80000000060423 */ /* 0x040fe20000000005 */
[----:B------:R-:W-:Y:S02]  /*0260*/  FSETP.NEU.AND P0, PT, R0, RZ, PT ;  /* 0x000000ff0000720b */ /* 0x000fe40003f0d000 */
[----:B------:R-:W-:Y:S01]  /*0270*/  MOV R0, 0x2e0 ;  /* 0x000002e000007802 */ /* 0x000fe20000000f00 */
[----:B------:R-:W0:Y:S02]  /*0280*/  FRND.FLOOR R3, R6 ;  /* 0x0000000600037307 */ /* 0x000e240000205000 */
[----:B0-----:R-:W-:-:S06]  /*0290*/  FSEL R3, R3, -INF , P0 ;  /* 0xff80000003037808 */ /* 0x001fcc0000000000 */
[----:B------:R-:W0:Y:S02]  /*02a0*/  F2F.F64.F32 R4, R3 ;  /* 0x0000000300047310 */ /* 0x000e240000201800 */
[----:B0-----:R-:W-:Y:S02]  /*02b0*/  IMAD.MOV.U32 R28, RZ, RZ, R4 ;  /* 0x000000ffff1c7224 */ /* 0x001fe400078e0004 */
[----:B------:R-:W-:-:S07]  /*02c0*/  IMAD.MOV.U32 R27, RZ, RZ, R5 ;  /* 0x000000ffff1b7224 */ /* 0x000fce00078e0005 */
[----:B------:R-:W-:Y:S05]  /*02d0*/  CALL.REL.NOINC `($_ZN11llm_kernels6nvidia20GetAlibiSlopesKernelEPfi$__internal_accurate_pow) ;  /* 0x0000001000e07944 */ /* 0x000fea0003c00000 */
[----:B------:R-:W-:Y:S05]  /*02e0*/  BSYNC.RECONVERGENT B0 ;  /* 0x0000000000007941 */ /* 0x000fea0003800200 */
.L_x_0:
[----:B------:R-:W-:Y:S01]  /*02f0*/  DADD R6, R4, 2 ;  /* 0x4000000004067429 */ /* 0x000fe20000000000 */
[----:B------:R-:W-:-:S09]  /*0300*/  FSETP.NEU.AND P2, PT, R3, RZ, PT ;  /* 0x000000ff0300720b */ /* 0x000fd20003f4d000 */
[----:B------:R-:W-:-:S04]  /*0310*/  LOP3.LUT R6, R7, 0x7ff00000, RZ, 0xc0, !PT ;  /* 0x7ff0000007067812 */ /* 0x000fc800078ec0ff */
[----:B------:R-:W-:-:S13]  /*0320*/  ISETP.NE.AND P0, PT, R6, 0x7ff00000, PT ;  /* 0x7ff000000600780c */ /* 0x000fda0003f05270 */
[----:B------:R-:W-:Y:S05]  /*0330*/  @P0 BRA `(.L_x_1) ;  /* 0x00000000001c0947 */ /* 0x000fea0003800000 */
[----:B------:R-:W-:-:S13]  /*0340*/  FSETP.NAN.AND P0, PT, R3, R3, PT ;  /* 0x000000030300720b */ /* 0x000fda0003f08000 */
[----:B------:R-:W-:Y:S01]  /*0350*/  @P0 DADD R10, R4, 2 ;  /* 0x40000000040a0429 */ /* 0x000fe20000000000 */
[----:B------:R-:W-:Y:S10]  /*0360*/  @P0 BRA `(.L_x_1) ;  /* 0x0000000000100947 */ /* 0x000ff40003800000 */
[----:B------:R-:W-:-:S14]  /*0370*/  DSETP.NEU.AND P0, PT, |R4|, +INF , PT ;  /* 0x7ff000000400742a */ /* 0x000fdc0003f0d200 */
[----:B------:R-:W-:Y:S01]  /*0380*/  @!P0 ISETP.GE.AND P1, PT, R5, RZ, PT ;  /* 0x000000ff0500820c */ /* 0x000fe20003f26270 */
[----:B------:R-:W-:-:S03]  /*0390*/  @!P0 IMAD.MOV.U32 R10, RZ, RZ, RZ ;  /* 0x000000ffff0a8224 */ /* 0x000fc600078e00ff */
[----:B------:R-:W-:-:S09]  /*03a0*/  @!P0 SEL R11, RZ, 0x7ff00000, !P1 ;  /* 0x7ff00000ff0b8807 */ /* 0x000fd20004800000 */
.L_x_1:
[----:B------:R-:W-:Y:S01]  /*03b0*/  FSEL R5, R11, 1.875, P2 ;  /* 0x3ff000000b057808 */ /* 0x000fe20001000000 */
[----:B------:R-:W0:Y:S01]  /*03c0*/  LDCU.64 UR4, c[0x0][0x358] ;  /* 0x00006b00ff0477ac */ /* 0x000e220008000a00 */
[----:B------:R-:W-:-:S04]  /*03d0*/  FSEL R4, R10, RZ, P2 ;  /* 0x000000ff0a047208 */ /* 0x000fc80001000000 */
[----:B------:R-:W1:Y:S02]  /*03e0*/  F2I.F64.TRUNC R5, R4 ;  /* 0x0000000400057311 */ /* 0x000e64000030d100 */
[----:B-1----:R-:W-:-:S13]  /*03f0*/  ISETP.GE.AND P0, PT, R2, R5, PT ;  /* 0x000000050200720c */ /* 0x002fda0003f06270 */
[----:B0-----:R-:W-:Y:S05]  /*0400*/  @P0 BRA `(.L_x_2) ;  /* 0x00000008003c0947 */ /* 0x001fea0003800000 */
        /* <DEDUP_REMOVED lines=32> */
[----:B------:R-:W-:-:S05]  /*0610*/  FADD R3, R3, -3 ;  /* 0xc040000003037421 */ /* 0x000fca0000000000 */
[----:B------:R-:W-:-:S04]  /*0620*/  FSEL R3, -R3, +INF , P0 ;  /* 0x7f80000003037808 */ /* 0x000fc80000000100 */
[----:B------:R-:W0:Y:S02]  /*0630*/  F2F.F64.F32 R4, R3 ;  /* 0x0000000300047310 */ /* 0x000e240000201800 */
[----:B0-----:R-:W-:Y:S02]  /*0640*/  IMAD.MOV.U32 R28, RZ, RZ, R4 ;  /* 0x000000ffff1c7224 */ /* 0x001fe400078e0004 */
[----:B------:R-:W-:-:S07]  /*0650*/  IMAD.MOV.U32 R27, RZ, RZ, R5 ;  /* 0x000000ffff1b7224 */ /* 0x000fce00078e0005 */
[----:B------:R-:W-:Y:S05]  /*0660*/  CALL.REL.NOINC `($_ZN11llm_kernels6nvidia20GetAlibiSlopesKernelEPfi$__internal_accurate_pow) ;  /* 0x0000000c00fc7944 */ /* 0x000fea0003c00000 */
[----:B------:R-:W-:Y:S05]  /*0670*/  BSYNC.RECONVERGENT B0 ;  /* 0x0000000000007941 */ /* 0x000fea0003800200 */
.L_x_3:
[----:B------:R-:W-:Y:S01]  /*0680*/  DADD R6, R4, 2 ;  /* 0x4000000004067429 */ /* 0x000fe20000000000 */
[----:B------:R-:W-:Y:S09]  /*0690*/  BSSY.RECONVERGENT B0, `(.L_x_4) ;  /* 0x000000b000007945 */ /* 0x000ff20003800200 */
        /* <DEDUP_REMOVED lines=10> */
.L_x_5:
[----:B------:R-:W-:Y:S05]  /*0740*/  BSYNC.RECONVERGENT B0 ;  /* 0x0000000000007941 */ /* 0x000fea0003800200 */
.L_x_4:
[----:B------:R-:W-:Y:S01]  /*0750*/  DADD R28, -RZ, -R10 ;  /* 0x00000000ff1c7229 */ /* 0x000fe2000000090a */
[----:B------:R-:W-:Y:S01]  /*0760*/  FSETP.NEU.AND P0, PT, R3, RZ, PT ;  /* 0x000000ff0300720b */ /* 0x000fe20003f0d000 */
[----:B------:R-:W-:Y:S01]  /*0770*/  BSSY.RECONVERGENT B0, `(.L_x_6) ;  /* 0x0000009000007945 */ /* 0x000fe20003800200 */
[----:B------:R-:W-:Y:S01]  /*0780*/  IMAD.MOV.U32 R10, RZ, RZ, RZ ;  /* 0x000000ffff0a7224 */ /* 0x000fe200078e00ff */
[----:B------:R-:W-:-:S06]  /*0790*/  MOV R0, 0x800 ;  /* 0x0000080000007802 */ /* 0x000fcc0000000f00 */
[----:B------:R-:W-:Y:S01]  /*07a0*/  FSEL R5, R29, -1.875, P0 ;  /* 0xbff000001d057808 */ /* 0x000fe20000000000 */
[----:B------:R-:W-:Y:S01]  /*07b0*/  IMAD.MOV.U32 R29, RZ, RZ, 0x40000000 ;  /* 0x40000000ff1d7424 */ /* 0x000fe200078e00ff */
[----:B------:R-:W-:-:S03]  /*07c0*/  FSEL R28, R28, RZ, P0 ;  /* 0x000000ff1c1c7208 */ /* 0x000fc60000000000 */
[----:B------:R-:W-:Y:S02]  /*07d0*/  IMAD.MOV.U32 R27, RZ, RZ, R5 ;  /* 0x000000ffff1b7224 */ /* 0x000fe400078e0005 */
[----:B------:R-:W-:-:S07]  /*07e0*/  IMAD.MOV.U32 R4, RZ, RZ, R28 ;  /* 0x000000ffff047224 */ /* 0x000fce00078e001c */
[----:B------:R-:W-:Y:S05]  /*07f0*/  CALL.REL.NOINC `($_ZN11llm_kernels6nvidia20GetAlibiSlopesKernelEPfi$__internal_accurate_pow) ;  /* 0x0000000c00987944 */ /* 0x000fea0003c00000 */
[----:B------:R-:W-:Y:S05]  /*0800*/  BSYNC.RECONVERGENT B0 ;  /* 0x0000000000007941 */ /* 0x000fea0003800200 */
.L_x_6:
[C---:B------:R-:W-:Y:S01]  /*0810*/  DADD R6, R4.reuse, 2 ;  /* 0x4000000004067429 */ /* 0x040fe20000000000 */
[----:B------:R-:W-:Y:S01]  /*0820*/  VIADD R3, R2, 0x1 ;  /* 0x0000000102037836 */ /* 0x000fe20000000000 */
[----:B------:R-:W-:Y:S01]  /*0830*/  BSSY.RECONVERGENT B0, `(.L_x_7) ;  /* 0x000000d000007945 */ /* 0x000fe20003800200 */
[----:B------:R-:W-:Y:S02]  /*0840*/  DSETP.NEU.AND P2, PT, R4, RZ, PT ;  /* 0x000000ff0400722a */ /* 0x000fe40003f4d000 */
[----:B------:R0:W1:Y:S05]  /*0850*/  I2F.F64 R8, R3 ;  /* 0x0000000300087312 */ /* 0x00006a0000201c00 */
[----:B------:R-:W-:-:S04]  /*0860*/  LOP3.LUT R6, R7, 0x7ff00000, RZ, 0xc0, !PT ;  /* 0x7ff0000007067812 */ /* 0x000fc800078ec0ff */
[----:B------:R-:W-:-:S13]  /*0870*/  ISETP.NE.AND P0, PT, R6, 0x7ff00000, PT ;  /* 0x7ff000000600780c */ /* 0x000fda0003f05270 */
[----:B01----:R-:W-:Y:S05]  /*0880*/  @P0 BRA `(.L_x_8) ;  /* 0x00000000001c0947 */ /* 0x003fea0003800000 */
[----:B------:R-:W-:-:S14]  /*0890*/  DSETP.NAN.AND P0, PT, R4, R4, PT ;  /* 0x000000040400722a */ /* 0x000fdc0003f08000 */
[----:B------:R-:W-:Y:S01]  /*08a0*/  @P0 DADD R10, R4, 2 ;  /* 0x40000000040a0429 */ /* 0x000fe20000000000 */
[----:B------:R-:W-:Y:S10]  /*08b0*/  @P0 BRA `(.L_x_8) ;  /* 0x0000000000100947 */ /* 0x000ff40003800000 */
[----:B------:R-:W-:-:S14]  /*08c0*/  DSETP.NEU.AND P0, PT, |R4|, +INF , PT ;  /* 0x7ff000000400742a */ /* 0x000fdc0003f0d200 */
[----:B------:R-:W-:Y:S01]  /*08d0*/  @!P0 ISETP.GE.AND P1, PT, R5, RZ, PT ;  /* 0x000000ff0500820c */ /* 0x000fe20003f26270 */
[----:B------:R-:W-:-:S03]  /*08e0*/  @!P0 IMAD.MOV.U32 R10, RZ, RZ, RZ ;  /* 0x000000ffff0a8224 */ /* 0x000fc600078e00ff */
[----:B------:R-:W-:-:S09]  /*08f0*/  @!P0 SEL R11, RZ, 0x7ff00000, !P1 ;  /* 0x7ff00000ff0b8807 */ /* 0x000fd20004800000 */
.L_x_8:
[----:B------:R-:W-:Y:S05]  /*0900*/  BSYNC.RECONVERGENT B0 ;  /* 0x0000000000007941 */ /* 0x000fea0003800200 */
.L_x_7:
[----:B------:R-:W-:Y:S01]  /*0910*/  FSEL R10, R10, RZ, P2 ;  /* 0x000000ff0a0a7208 */ /* 0x000fe20001000000 */
[----:B------:R-:W-:Y:S01]  /*0920*/  BSSY.RECONVERGENT B0, `(.L_x_9) ;  /* 0x0000012000007945 */ /* 0x000fe20003800200 */
[----:B------:R-:W-:Y:S01]  /*0930*/  FSEL R11, R11, 1.875, P2 ;  /* 0x3ff000000b0b7808 */ /* 0x000fe20001000000 */
[--C-:B------:R-:W-:Y:S01]  /*0940*/  IMAD.MOV.U32 R27, RZ, RZ, R9.reuse ;  /* 0x000000ffff1b7224 */ /* 0x100fe200078e0009 */
[----:B------:R-:W-:Y:S02]  /*0950*/  SHF.R.U32.HI R0, RZ, 0x14, R9 ;  /* 0x00000014ff007819 */ /* 0x000fe40000011609 */
[----:B------:R-:W0:Y:S02]  /*0960*/  F2F.F32.F64 R4, R10 ;  /* 0x0000000a00047310 */ /* 0x000e240000301000 */
[----:B------:R-:W-:-:S05]  /*0970*/  LOP3.LUT R0, R0, 0x7ff, RZ, 0xc0, !PT ;  /* 0x000007ff00007812 */ /* 0x000fca00078ec0ff */
[----:B------:R-:W-:Y:S01]  /*0980*/  VIADD R13, R0, 0xfffffc0c ;  /* 0xfffffc0c000d7836 */ /* 0x000fe20000000000 */
[----:B------:R-:W-:-:S04]  /*0990*/  MOV R0, 0xa40 ;  /* 0x00000a4000007802 */ /* 0x000fc80000000f00 */
[CC--:B------:R-:W-:Y:S02]  /*09a0*/  SHF.L.U32 R5, R8.reuse, R13.reuse, RZ ;  /* 0x0000000d08057219 */ /* 0x0c0fe400000006ff */
[----:B------:R-:W-:Y:S01]  /*09b0*/  SHF.L.U64.HI R26, R8, R13, R9 ;  /* 0x0000000d081a7219 */ /* 0x000fe20000010209 */
[----:B0-----:R-:W0:Y:S01]  /*09c0*/  F2F.F64.F32 R6, R4 ;  /* 0x0000000400067310 */ /* 0x001e220000201800 */
[----:B------:R-:W-:-:S04]  /*09d0*/  ISETP.NE.U32.AND P0, PT, R5, RZ, PT ;  /* 0x000000ff0500720c */ /* 0x000fc80003f05070 */
[----:B------:R-:W-:-:S04]  /*09e0*/  ISETP.NE.AND.EX P0, PT, R26, -0x80000000, PT, P0 ;  /* 0x800000001a00780c */ /* 0x000fc80003f05300 */
[----:B------:R-:W-:Y:S01]  /*09f0*/  PLOP3.LUT P0, PT, P0, PT, PT, 0x8, 0x80 ;  /* 0x000000000080781c */ /* 0x000fe2000070e170 */
[----:B0-----:R-:W-:-:S10]  /*0a00*/  DADD R28, -RZ, |R6| ;  /* 0x00000000ff1c7229 */ /* 0x001fd40000000506 */
[----:B------:R-:W-:Y:S02]  /*0a10*/  IMAD.MOV.U32 R10, RZ, RZ, R28 ;  /* 0x000000ffff0a7224 */ /* 0x000fe400078e001c */
[----:B------:R-:W-:-:S07]  /*0a20*/  IMAD.MOV.U32 R28, RZ, RZ, R8 ;  /* 0x000000ffff1c7224 */ /* 0x000fce00078e0008 */
[----:B------:R-:W-:Y:S05]  /*0a30*/  CALL.REL.NOINC `($_ZN11llm_kernels6nvidia20GetAlibiSlopesKernelEPfi$__internal_accurate_pow) ;  /* 0x0000000c00087944 */ /* 0x000fea0003c00000 */
[----:B------:R-:W-:Y:S05]  /*0a40*/  BSYNC.RECONVERGENT B0 ;  /* 0x0000000000007941 */ /* 0x000fea0003800200 */
.L_x_9:
[----:B------:R-:W-:Y:S01]  /*0a50*/  FSETP.NEU.AND P2, PT, R4, RZ, PT ;  /* 0x000000ff0400720b */ /* 0x000fe20003f4d000 */
[----:B------:R-:W-:Y:S01]  /*0a60*/  DADD R12, R6, R8 ;  /* 0x00000000060c7229 */ /* 0x000fe20000000008 */
[----:B------:R-:W-:Y:S01]  /*0a70*/  BSSY.RECONVERGENT B0, `(.L_x_10) ;  /* 0x000001f000007945 */ /* 0x000fe20003800200 */
[----:B------:R-:W-:Y:S01]  /*0a80*/  DADD R14, -RZ, -R10 ;  /* 0x00000000ff0e7229 */ /* 0x000fe2000000090a */
[----:B------:R-:W-:-:S07]  /*0a90*/  ISETP.GE.OR P3, PT, R9, RZ, P2 ;  /* 0x000000ff0900720c */ /* 0x000fce0001766670 */
[----:B------:R-:W-:Y:S02]  /*0aa0*/  LOP3.LUT R12, R13, 0x7ff00000, RZ, 0xc0, !PT ;  /* 0x7ff000000d0c7812 */ /* 0x000fe400078ec0ff */
[----:B------:R-:W-:Y:S02]  /*0ab0*/  @!P2 ISETP.NE.U32.AND P1, PT, R5, RZ, PT ;  /* 0x000000ff0500a20c */ /* 0x000fe40003f25070 */
[----:B------:R-:W-:Y:S02]  /*0ac0*/  FSEL R5, R14, R10, P0 ;  /* 0x0000000a0e057208 */ /* 0x000fe40000000000 */
[----:B------:R-:W-:Y:S02]  /*0ad0*/  @!P2 ISETP.NE.AND.EX P1, PT, R26, -0x80000000, PT, P1 ;  /* 0x800000001a00a80c */ /* 0x000fe40003f25310 */
[----:B------:R-:W-:Y:S02]  /*0ae0*/  FSEL R14, R15, R11, P0 ;  /* 0x0000000b0f0e7208 */ /* 0x000fe40000000000 */
[----:B------:R-:W-:-:S09]  /*0af0*/  ISETP.NE.AND P4, PT, R12, 0x7ff00000, PT ;  /* 0x7ff000000c00780c */ /* 0x000fd20003f85270 */
[----:B------:R-:W-:Y:S01]  /*0b00*/  @!P2 DSETP.NEU.AND P0, PT, |R8|, 0.5, !P1 ;  /* 0x3fe000000800a42a */ /* 0x000fe20004f0d200 */
[----:B------:R-:W-:-:S04]  /*0b10*/  ISETP.GE.AND P1, PT, R7, RZ, PT ;  /* 0x000000ff0700720c */ /* 0x000fc80003f26270 */
[----:B------:R-:W-:Y:S01]  /*0b20*/  FSEL R10, R5, R10, !P1 ;  /* 0x0000000a050a7208 */ /* 0x000fe20004800000 */
[----:B------:R-:W-:Y:S01]  /*0b30*/  @!P2 IMAD.MOV.U32 R10, RZ, RZ, RZ ;  /* 0x000000ffff0aa224 */ /* 0x000fe200078e00ff */
[----:B------:R-:W-:Y:S02]  /*0b40*/  @!P2 SEL R0, R7, RZ, P0 ;  /* 0x000000ff0700a207 */ /* 0x000fe40000000000 */
[----:B------:R-:W-:Y:S02]  /*0b50*/  FSEL R11, R14, R11, !P1 ;  /* 0x0000000b0e0b7208 */ /* 0x000fe40004800000 */
[----:B------:R-:W-:-:S05]  /*0b60*/  @!P3 LOP3.LUT R0, R0, 0x7ff00000, RZ, 0xfc, !PT ;  /* 0x7ff000000000b812 */ /* 0x000fca00078efcff */
[----:B------:R-:W-:Y:S01]  /*0b70*/  @!P2 IMAD.MOV.U32 R11, RZ, RZ, R0 ;  /* 0x000000ffff0ba224 */ /* 0x000fe200078e0000 */
[----:B------:R-:W-:Y:S06]  /*0b80*/  @P4 BRA `(.L_x_11) ;  /* 0x0000000000344947 */ /* 0x000fec0003800000 */
[----:B------:R-:W-:-:S13]  /*0b90*/  FSETP.NAN.AND P2, PT, R4, R4, PT ;  /* 0x000000040400720b */ /* 0x000fda0003f48000 */
[----:B------:R-:W-:Y:S01]  /*0ba0*/  @P2 DADD R10, R6, R8 ;  /* 0x00000000060a2229 */ /* 0x000fe20000000008 */
[----:B------:R-:W-:Y:S10]  /*0bb0*/  @P2 BRA `(.L_x_11) ;  /* 0x0000000000282947 */ /* 0x000ff40003800000 */
[----:B------:R-:W-:-:S14]  /*0bc0*/  DSETP.NEU.AND P2, PT, |R6|, +INF , PT ;  /* 0x7ff000000600742a */ /* 0x000fdc0003f4d200 */
[----:B------:R-:W-:Y:S05]  /*0bd0*/  @P2 BRA `(.L_x_11) ;  /* 0x0000000000202947 */ /* 0x000fea0003800000 */
[C---:B------:R-:W-:Y:S01]  /*0be0*/  ISETP.GE.AND P2, PT, R9.reuse, RZ, PT ;  /* 0x000000ff0900720c */ /* 0x040fe20003f46270 */
[----:B------:R-:W-:Y:S01]  /*0bf0*/  IMAD.MOV.U32 R10, RZ, RZ, RZ ;  /* 0x000000ffff0a7224 */ /* 0x000fe200078e00ff */
[----:B------:R-:W-:Y:S02]  /*0c00*/  LOP3.LUT R8, R9, 0x7fffffff, RZ, 0xc0, !PT ;  /* 0x7fffffff09087812 */ /* 0x000fe400078ec0ff */
[----:B------:R-:W-:Y:S02]  /*0c10*/  SEL R11, RZ, 0x7ff00000, !P2 ;  /* 0x7ff00000ff0b7807 */ /* 0x000fe40005000000 */
[----:B------:R-:W-:-:S03]  /*0c20*/  ISETP.NE.AND P2, PT, R8, 0x3fe00000, PT ;  /* 0x3fe000000800780c */ /* 0x000fc60003f45270 */
[----:B------:R-:W-:-:S05]  /*0c30*/  VIADD R0, R11, 0x80000000 ;  /* 0x800000000b007836 */ /* 0x000fca0000000000 */
[----:B------:R-:W-:-:S04]  /*0c40*/  SEL R0, R0, R11, P2 ;  /* 0x0000000b00007207 */ /* 0x000fc80001000000 */
[----:B------:R-:W-:-:S07]  /*0c50*/  @!P1 SEL R11, R0, R11, P0 ;  /* 0x0000000b000b9207 */ /* 0x000fce0000000000 */
.L_x_11:
[----:B------:R-:W-:Y:S05]  /*0c60*/  BSYNC.RECONVERGENT B0 ;  /* 0x0000000000007941 */ /* 0x000fea0003800200 */
.L_x_10:
[----:B------:R-:W0:Y:S01]  /*0c70*/  LDC.64 R6, c[0x0][0x380] ;  /* 0x0000e000ff067b82 */ /* 0x000e220000000a00 */
[----:B------:R-:W1:Y:S01]  /*0c80*/  F2F.F32.F64 R10, R10 ;  /* 0x0000000a000a7310 */ /* 0x000e620000301000 */
[----:B------:R-:W-:Y:S02]  /*0c90*/  ISETP.NE.AND P1, PT, R3, RZ, PT ;  /* 0x000000ff0300720c */ /* 0x000fe40003f25270 */
[----:B------:R-:W-:Y:S02]  /*0ca0*/  FSETP.NEU.AND P0, PT, R4, 1, PT ;  /* 0x3f8000000400780b */ /* 0x000fe40003f0d000 */
[----:B-1----:R-:W-:-:S04]  /*0cb0*/  FSEL R0, R10, 1, P1 ;  /* 0x3f8000000a007808 */ /* 0x002fc80000800000 */
[----:B------:R-:W-:Y:S01]  /*0cc0*/  FSEL R5, R0, 1, P0 ;  /* 0x3f80000000057808 */ /* 0x000fe20000000000 */
[----:B0-----:R-:W-:-:S05]  /*0cd0*/  IMAD.WIDE R2, R2, 0x4, R6 ;  /* 0x0000000402027825 */ /* 0x001fca00078e0206 */
[----:B------:R-:W-:Y:S01]  /*0ce0*/  STG.E desc[UR4][R2.64], R5 ;  /* 0x0000000502007986 */ /* 0x000fe2000c101904 */
[----:B------:R-:W-:Y:S05]  /*0cf0*/  EXIT ;  /* 0x000000000000794d */ /* 0x000fea0003800000 */
.L_x_2:
[----:B------:R-:W0:Y:S02]  /*0d00*/  LDC R4, c[0x0][0x388] ;  /* 0x0000e200ff047b82 */ /* 0x000e240000000800 */
[----:B0-----:R-:W-:-:S13]  /*0d10*/  ISETP.NE.AND P0, PT, R5, R4, PT ;  /* 0x000000040500720c */ /* 0x001fda0003f05270 */
[----:B------:R-:W-:Y:S05]  /*0d20*/  @!P0 EXIT ;  /* 0x000000000000894d */ /* 0x000fea0003800000 */
[--C-:B------:R-:W-:Y:S02]  /*0d30*/  IMAD.MOV R0, RZ, RZ, -R5.reuse ;  /* 0x000000ffff007224 */ /* 0x100fe400078e0a05 */
[----:B------:R-:W-:-:S03]  /*0d40*/  IMAD.IADD R3, R2, 0x1, -R5 ;  /* 0x0000000102037824 */ /* 0x000fc600078e0a05 */
[----:B------:R-:W-:-:S04]  /*0d50*/  VIADDMNMX R0, R0, R4, R5, PT ;  /* 0x0000000400007246 */ /* 0x000fc80003800105 */
[----:B------:R-:W-:-:S13]  /*0d60*/  ISETP.GE.AND P0, PT, R3, R0, PT ;  /* 0x000000000300720c */ /* 0x000fda0003f06270 */
[----:B------:R-:W-:Y:S05]  /*0d70*/  @P0 EXIT ;  /* 0x000000000000094d */ /* 0x000fea0003800000 */
[C---:B------:R-:W-:Y:S01]  /*0d80*/  ISETP.GE.AND P0, PT, R5.reuse, 0x1, PT ;  /* 0x000000010500780c */ /* 0x040fe20003f06270 */
[----:B------:R-:W-:Y:S01]  /*0d90*/  IMAD.SHL.U32 R0, R5, 0x2, RZ ;  /* 0x0000000205007824 */ /* 0x000fe200078e00ff */
[----:B------:R-:W-:Y:S01]  /*0da0*/  BSSY.RECONVERGENT B0, `(.L_x_12) ;  /* 0x0000025000007945 */ /* 0x000fe20003800200 */
[----:B------:R-:W-:Y:S01]  /*0db0*/  IMAD.MOV.U32 R7, RZ, RZ, 0x3dc6b27f ;  /* 0x3dc6b27fff077424 */ /* 0x000fe200078e00ff */
[----:B------:R-:W-:Y:S01]  /*0dc0*/  FSEL R6, RZ, -23, P0 ;  /* 0xc1b80000ff067808 */ /* 0x000fe20000000000 */
[----:B------:R-:W-:Y:S01]  /*0dd0*/  IMAD.MOV.U32 R10, RZ, RZ, RZ ;  /* 0x000000ffff0a7224 */ /* 0x000fe200078e00ff */
[----:B------:R-:W-:Y:S01]  /*0de0*/  I2FP.F32.S32 R0, R0 ;  /* 0x0000000000007245 */ /* 0x000fe20000201400 */
[----:B------:R-:W-:-:S06]  /*0df0*/  IMAD.MOV.U32 R29, RZ, RZ, 0x40000000 ;  /* 0x40000000ff1d7424 */ /* 0x000fcc00078e00ff */
[----:B------:R-:W-:-:S04]  /*0e00*/  @!P0 FMUL R0, R0, 8388608 ;  /* 0x4b00000000008820 */ /* 0x000fc80000400000 */
[C---:B------:R-:W-:Y:S01]  /*0e10*/  VIADD R4, R0.reuse, 0xc0cafb0d ;  /* 0xc0cafb0d00047836 */ /* 0x040fe20000000000 */
[----:B------:R-:W-:-:S04]  /*0e20*/  ISETP.GT.U32.AND P0, PT, R0, 0x7f7fffff, PT ;  /* 0x7f7fffff0000780c */ /* 0x000fc80003f04070 */
[----:B------:R-:W-:-:S05]  /*0e30*/  LOP3.LUT R5, R4, 0xff800000, RZ, 0xc0, !PT ;  /* 0xff80000004057812 */ /* 0x000fca00078ec0ff */
[----:B------:R-:W-:Y:S01]  /*0e40*/  IMAD.IADD R4, R0, 0x1, -R5 ;  /* 0x0000000100047824 */ /* 0x000fe200078e0a05 */
[----:B------:R-:W-:-:S03]  /*0e50*/  I2FP.F32.S32 R5, R5 ;  /* 0x0000000500057245 */ /* 0x000fc60000201400 */
[----:B------:R-:W-:Y:S02]  /*0e60*/  FADD R4, R4, -1 ;  /* 0xbf80000004047421 */ /* 0x000fe40000000000 */
[----:B------:R-:W-:Y:S02]  /*0e70*/  FFMA R5, R5, 1.1920928955078125e-07, R6 ;  /* 0x3400000005057823 */ /* 0x000fe40000000006 */
        /* <DEDUP_REMOVED lines=9> */
[----:B------:R-:W-:-:S04]  /*0f10*/  FMUL R7, R4, R7 ;  /* 0x0000000704077220 */ /* 0x000fc80000400000 */
[----:B------:R-:W-:-:S04]  /*0f20*/  FMUL R7, R4, R7 ;  /* 0x0000000704077220 */ /* 0x000fc80000400000 */
[----:B------:R-:W-:Y:S01]  /*0f30*/  FFMA R4, R4, 1.4426950216293334961, R7 ;  /* 0x3fb8aa3b04047823 */ /* 0x000fe20000000007 */
[----:B------:R-:W-:-:S03]  /*0f40*/  IMAD.MOV.U32 R7, RZ, RZ, 0x7f800000 ;  /* 0x7f800000ff077424 */ /* 0x000fc600078e00ff */
[----:B------:R-:W-:Y:S01]  /*0f50*/  FADD R4, R5, R4 ;  /* 0x0000000405047221 */ /* 0x000fe20000000000 */
        /* <DEDUP_REMOVED lines=10> */
.L_x_12:
        /* <DEDUP_REMOVED lines=12> */
.L_x_14:
[----:B------:R-:W-:Y:S05]  /*10c0*/  BSYNC.RECONVERGENT B0 ;  /* 0x0000000000007941 */ /* 0x000fea0003800200 */
.L_x_13:
        /* <DEDUP_REMOVED lines=12> */
.L_x_15:
[C---:B------:R-:W-:Y:S01]  /*1190*/  DADD R4, R6.reuse, 2 ;  /* 0x4000000006047429 */ /* 0x040fe20000000000 */
[----:B------:R-:W-:Y:S01]  /*11a0*/  BSSY.RECONVERGENT B0, `(.L_x_16) ;  /* 0x000000e000007945 */ /* 0x000fe20003800200 */
[----:B------:R-:W-:-:S04]  /*11b0*/  DSETP.NEU.AND P2, PT, R6, RZ, PT ;  /* 0x000000ff0600722a */ /* 0x000fc80003f4d000 */
[----:B------:R-:W-:-:S04]  /*11c0*/  LEA R4, R3, 0x1, 0x1 ;  /* 0x0000000103047811 */ /* 0x000fc800078e08ff */
[----:B------:R-:W-:Y:S02]  /*11d0*/  LOP3.LUT R0, R5, 0x7ff00000, RZ, 0xc0, !PT ;  /* 0x7ff0000005007812 */ /* 0x000fe400078ec0ff */
[----:B------:R-:W0:Y:S02]  /*11e0*/  I2F.F64 R4, R4 ;  /* 0x0000000400047312 */ /* 0x000e240000201c00 */
[----:B------:R-:W-:-:S13]  /*11f0*/  ISETP.NE.AND P0, PT, R0, 0x7ff00000, PT ;  /* 0x7ff000000000780c */ /* 0x000fda0003f05270 */
[----:B0-----:R-:W-:Y:S05]  /*1200*/  @P0 BRA `(.L_x_17) ;  /* 0x00000000001c0947 */ /* 0x001fea0003800000 */
[----:B------:R-:W-:-:S14]  /*1210*/  DSETP.NAN.AND P0, PT, R6, R6, PT ;  /* 0x000000060600722a */ /* 0x000fdc0003f08000 */
[----:B------:R-:W-:Y:S01]  /*1220*/  @P0 DADD R10, R6, 2 ;  /* 0x40000000060a0429 */ /* 0x000fe20000000000 */
[----:B------:R-:W-:Y:S10]  /*1230*/  @P0 BRA `(.L_x_17) ;  /* 0x0000000000100947 */ /* 0x000ff40003800000 */
[----:B------:R-:W-:-:S14]  /*1240*/  DSETP.NEU.AND P0, PT, |R6|, +INF , PT ;  /* 0x7ff000000600742a */ /* 0x000fdc0003f0d200 */
[----:B------:R-:W-:Y:S01]  /*1250*/  @!P0 ISETP.GE.AND P1, PT, R7, RZ, PT ;  /* 0x000000ff0700820c */ /* 0x000fe20003f26270 */
[----:B------:R-:W-:-:S03]  /*1260*/  @!P0 IMAD.MOV.U32 R10, RZ, RZ, RZ ;  /* 0x000000ffff0a8224 */ /* 0x000fc600078e00ff */
[----:B------:R-:W-:-:S09]  /*1270*/  @!P0 SEL R11, RZ, 0x7ff00000, !P1 ;  /* 0x7ff00000ff0b8807 */ /* 0x000fd20004800000 */
.L_x_17:
[----:B------:R-:W-:Y:S05]  /*1280*/  BSYNC.RECONVERGENT B0 ;  /* 0x0000000000007941 */ /* 0x000fea0003800200 */
.L_x_16:
        /* <DEDUP_REMOVED lines=20> */
.L_x_18:
[----:B------:R-:W-:Y:S01]  /*13d0*/  FSETP.NEU.AND P2, PT, R3, RZ, PT ;  /* 0x000000ff0300720b */ /* 0x000fe20003f4d000 */
[----:B------:R-:W-:Y:S01]  /*13e0*/  DADD R12, -RZ, -R10 ;  /* 0x00000000ff0c7229 */ /* 0x000fe2000000090a */
[----:B------:R-:W-:Y:S02]  /*13f0*/  BSSY.RECONVERGENT B0, `(.L_x_19) ;  /* 0x000001f000007945 */ /* 0x000fe40003800200 */
[----:B------:R-:W-:-:S07]  /*1400*/  ISETP.GE.OR P3, PT, R5, RZ, P2 ;  /* 0x000000ff0500720c */ /* 0x000fce0001766670 */
[----:B------:R-:W-:Y:S02]  /*1410*/  FSEL R15, R12, R10, P0 ;  /* 0x0000000a0c0f7208 */ /* 0x000fe40000000000 */
[----:B------:R-:W-:Y:S02]  /*1420*/  @!P2 ISETP.NE.U32.AND P1, PT, R6, RZ, PT ;  /* 0x000000ff0600a20c */ /* 0x000fe40003f25070 */
[----:B------:R-:W-:Y:S02]  /*1430*/  FSEL R12, R13, R11, P0 ;  /* 0x0000000b0d0c7208 */ /* 0x000fe40000000000 */
[----:B------:R-:W-:Y:S01]  /*1440*/  @!P2 ISETP.NE.AND.EX P1, PT, R7, -0x80000000, PT, P1 ;  /* 0x800000000700a80c */ /* 0x000fe20003f25310 */
[----:B------:R-:W-:-:S10]  /*1450*/  DADD R6, R8, R4 ;  /* 0x0000000008067229 */ /* 0x000fd40000000004 */
[----:B------:R-:W-:Y:S02]  /*1460*/  LOP3.LUT R6, R7, 0x7ff00000, RZ, 0xc0, !PT ;  /* 0x7ff0000007067812 */ /* 0x000fe400078ec0ff */
[----:B------:R-:W-:Y:S01]  /*1470*/  @!P2 DSETP.NEU.AND P0, PT, |R4|, 0.5, !P1 ;  /* 0x3fe000000400a42a */ /* 0x000fe20004f0d200 */
[----:B------:R-:W-:Y:S02]  /*1480*/  ISETP.GE.AND P1, PT, R9, RZ, PT ;  /* 0x000000ff0900720c */ /* 0x000fe40003f26270 */
[----:B------:R-:W-:Y:S02]  /*1490*/  ISETP.NE.AND P4, PT, R6, 0x7ff00000, PT ;  /* 0x7ff000000600780c */ /* 0x000fe40003f85270 */
[----:B------:R-:W-:Y:S01]  /*14a0*/  FSEL R10, R15, R10, !P1 ;  /* 0x0000000a0f0a7208 */ /* 0x000fe20004800000 */
[----:B------:R-:W-:Y:S01]  /*14b0*/  @!P2 IMAD.MOV.U32 R10, RZ, RZ, RZ ;  /* 0x000000ffff0aa224 */ /* 0x000fe200078e00ff */
[----:B------:R-:W-:Y:S02]  /*14c0*/  @!P2 SEL R0, R9, RZ, P0 ;  /* 0x000000ff0900a207 */ /* 0x000fe40000000000 */
[----:B------:R-:W-:-:S02]  /*14d0*/  FSEL R11, R12, R11, !P1 ;  /* 0x0000000b0c0b7208 */ /* 0x000fc40004800000 */
        /* <DEDUP_REMOVED lines=16> */
.L_x_20:
[----:B------:R-:W-:Y:S05]  /*15e0*/  BSYNC.RECONVERGENT B0 ;  /* 0x0000000000007941 */ /* 0x000fea0003800200 */
.L_x_19:
[----:B------:R-:W0:Y:S01]  /*15f0*/  LDC.64 R4, c[0x0][0x380] ;  /* 0x0000e000ff047b82 */ /* 0x000e220000000a00 */
[----:B------:R-:W1:Y:S01]  /*1600*/  F2F.F32.F64 R10, R10 ;  /* 0x0000000a000a7310 */ /* 0x000e620000301000 */
[----:B------:R-:W-:-:S04]  /*1610*/  FSETP.NEU.AND P0, PT, R3, 1, PT ;  /* 0x3f8000000300780b */ /* 0x000fc80003f0d000 */
[----:B-1----:R-:W-:Y:S01]  /*1620*/  FSEL R3, R10, 1, P0 ;  /* 0x3f8000000a037808 */ /* 0x002fe20000000000 */
[----:B0-----:R-:W-:-:S05]  /*1630*/  IMAD.WIDE R4, R2, 0x4, R4 ;  /* 0x0000000402047825 */ /* 0x001fca00078e0204 */
[----:B------:R-:W-:Y:S01]  /*1640*/  STG.E desc[UR4][R4.64], R3 ;  /* 0x0000000304007986 */ /* 0x000fe2000c101904 */
[----:B------:R-:W-:Y:S05]  /*1650*/  EXIT ;  /* 0x000000000000794d */ /* 0x000fea0003800000 */
        .type           $_ZN11llm_kernels6nvidia20GetAlibiSlopesKernelEPfi$__internal_accurate_pow,@function
        .size           $_ZN11llm_kernels6nvidia20GetAlibiSlopesKernelEPfi$__internal_accurate_pow,(.L_x_23 - $_ZN11llm_kernels6nvidia20GetAlibiSlopesKernelEPfi$__internal_accurate_pow)
$_ZN11llm_kernels6nvidia20GetAlibiSlopesKernelEPfi$__internal_accurate_pow:
[----:B------:R-:W-:Y:S01]  /*1660*/  ISETP.GT.U32.AND P1, PT, R29, 0xfffff, PT ;  /* 0x000fffff1d00780c */ /* 0x000fe20003f24070 */
[--C-:B------:R-:W-:Y:S01]  /*1670*/  IMAD.MOV.U32 R11, RZ, RZ, R29.reuse ;  /* 0x000000ffff0b7224 */ /* 0x100fe200078e001d */
[----:B------:R-:W-:Y:S01]  /*1680*/  UMOV UR6, 0x7d2cafe2 ;  /* 0x7d2cafe200067882 */ /* 0x000fe20000000000 */
[----:B------:R-:W-:Y:S01]  /*1690*/  IMAD.MOV.U32 R14, RZ, RZ, 0x41ad3b5a ;  /* 0x41ad3b5aff0e7424 */ /* 0x000fe200078e00ff */
[----:B------:R-:W-:Y:S01]  /*16a0*/  UMOV UR7, 0x3eb0f5ff ;  /* 0x3eb0f5ff00077882 */ /* 0x000fe20000000000 */
[----:B------:R-:W-:Y:S01]  /*16b0*/  IMAD.MOV.U32 R15, RZ, RZ, 0x3ed0f5d2 ;  /* 0x3ed0f5d2ff0f7424 */ /* 0x000fe200078e00ff */
[----:B------:R-:W-:Y:S01]  /*16c0*/  SHF.R.U32.HI R29, RZ, 0x14, R29 ;  /* 0x00000014ff1d7819 */ /* 0x000fe2000001161d */
[----:B------:R-:W-:Y:S01]  /*16d0*/  UMOV UR8, 0x3b39803f ;  /* 0x3b39803f00087882 */ /* 0x000fe20000000000 */
[----:B------:R-:W-:-:S05]  /*16e0*/  UMOV UR9, 0x3c7abc9e ;  /* 0x3c7abc9e00097882 */ /* 0x000fca0000000000 */
[----:B------:R-:W-:-:S10]  /*16f0*/  @!P1 DMUL R20, R10, 1.80143985094819840000e+16 ;  /* 0x435000000a149828 */ /* 0x000fd40000000000 */
[----:B------:R-:W-:Y:S01]  /*1700*/  @!P1 IMAD.MOV.U32 R11, RZ, RZ, R21 ;  /* 0x000000ffff0b9224 */ /* 0x000fe200078e0015 */
[----:B------:R-:W-:Y:S01]  /*1710*/  @!P1 LEA.HI R29, R21, 0xffffffca, RZ, 0xc ;  /* 0xffffffca151d9811 */ /* 0x000fe200078f60ff */
[----:B------:R-:W-:-:S03]  /*1720*/  @!P1 IMAD.MOV.U32 R10, RZ, RZ, R20 ;  /* 0x000000ffff0a9224 */ /* 0x000fc600078e0014 */
[----:B------:R-:W-:Y:S01]  /*1730*/  LOP3.LUT R11, R11, 0x800fffff, RZ, 0xc0, !PT ;  /* 0x800fffff0b0b7812 */ /* 0x000fe200078ec0ff */
[----:B------:R-:W-:-:S03]  /*1740*/  IMAD.MOV.U32 R12, RZ, RZ, R10 ;  /* 0x000000ffff0c7224 */ /* 0x000fc600078e000a */
[----:B------:R-:W-:-:S04]  /*1750*/  LOP3.LUT R11, R11, 0x3ff00000, RZ, 0xfc, !PT ;  /* 0x3ff000000b0b7812 */ /* 0x000fc800078efcff */
[----:B------:R-:W-:Y:S01]  /*1760*/  ISETP.GE.U32.AND P2, PT, R11, 0x3ff6a09f, PT ;  /* 0x3ff6a09f0b00780c */ /* 0x000fe20003f46070 */
[----:B------:R-:W-:-:S12]  /*1770*/  IMAD.MOV.U32 R13, RZ, RZ, R11 ;  /* 0x000000ffff0d7224 */ /* 0x000fd800078e000b */
[----:B------:R-:W-:-:S04]  /*1780*/  @P2 VIADD R10, R13, 0xfff00000 ;  /* 0xfff000000d0a2836 */ /* 0x000fc80000000000 */
[----:B------:R-:W-:Y:S02]  /*1790*/  @P2 IMAD.MOV.U32 R13, RZ, RZ, R10 ;  /* 0x000000ffff0d2224 */ /* 0x000fe400078e000a */
[----:B------:R-:W-:-:S04]  /*17a0*/  IMAD.MOV.U32 R10, RZ, RZ, RZ ;  /* 0x000000ffff0a7224 */ /* 0x000fc800078e00ff */
[C---:B------:R-:W-:Y:S02]  /*17b0*/  DADD R18, R12.reuse, 1 ;  /* 0x3ff000000c127429 */ /* 0x040fe40000000000 */
[----:B------:R-:W-:-:S04]  /*17c0*/  DADD R12, R12, -1 ;  /* 0xbff000000c0c7429 */ /* 0x000fc80000000000 */
[----:B------:R-:W0:Y:S02]  /*17d0*/  MUFU.RCP64H R11, R19 ;  /* 0x00000013000b7308 */ /* 0x000e240000001800 */
[----:B0-----:R-:W-:-:S08]  /*17e0*/  DFMA R16, -R18, R10, 1 ;  /* 0x3ff000001210742b */ /* 0x001fd0000000010a */
[----:B------:R-:W-:-:S08]  /*17f0*/  DFMA R16, R16, R16, R16 ;  /* 0x000000101010722b */ /* 0x000fd00000000010 */
[----:B------:R-:W-:-:S08]  /*1800*/  DFMA R16, R10, R16, R10 ;  /* 0x000000100a10722b */ /* 0x000fd0000000000a */
[----:B------:R-:W-:-:S08]  /*1810*/  DMUL R10, R12, R16 ;  /* 0x000000100c0a7228 */ /* 0x000fd00000000000 */
[----:B------:R-:W-:-:S08]  /*1820*/  DFMA R10, R12, R16, R10 ;  /* 0x000000100c0a722b */ /* 0x000fd0000000000a */
[----:B------:R-:W-:-:S08]  /*1830*/  DMUL R22, R10, R10 ;  /* 0x0000000a0a167228 */ /* 0x000fd00000000000 */
[----:B------:R-:W-:Y:S01]  /*1840*/  DFMA R14, R22, UR6, R14 ;  /* 0x00000006160e7c2b */ /* 0x000fe2000800000e */
[----:B------:R-:W-:Y:S01]  /*1850*/  UMOV UR6, 0x75488a3f ;  /* 0x75488a3f00067882 */ /* 0x000fe20000000000 */
[----:B------:R-:W-:-:S06]  /*1860*/  UMOV UR7, 0x3ef3b20a ;  /* 0x3ef3b20a00077882 */ /* 0x000fcc0000000000 */
[----:B------:R-:W-:Y:S01]  /*1870*/  DFMA R18, R22, R14, UR6 ;  /* 0x0000000616127e2b */ /* 0x000fe2000800000e */
[----:B------:R-:W-:Y:S01]  /*1880*/  UMOV UR6, 0xe4faecd5 ;  /* 0xe4faecd500067882 */ /* 0x000fe20000000000 */
[----:B------:R-:W-:Y:S01]  /*1890*/  UMOV UR7, 0x3f1745cd ;  /* 0x3f1745cd00077882 */ /* 0x000fe20000000000 */
[----:B------:R-:W-:-:S05]  /*18a0*/  DADD R14, R12, -R10 ;  /* 0x000000000c0e7229 */ /* 0x000fca000000080a */
[----:B------:R-:W-:Y:S01]  /*18b0*/  DFMA R18, R22, R18, UR6 ;  /* 0x0000000616127e2b */ /* 0x000fe20008000012 */
[----:B------:R-:W-:Y:S01]  /*18c0*/  UMOV UR6, 0x258a578b ;  /* 0x258a578b00067882 */ /* 0x000fe20000000000 */
[----:B------:R-:W-:Y:S01]  /*18d0*/  UMOV UR7, 0x3f3c71c7 ;  /* 0x3f3c71c700077882 */ /* 0x000fe20000000000 */
[----:B------:R-:W-:-:S05]  /*18e0*/  DADD R14, R14, R14 ;  /* 0x000000000e0e7229 */ /* 0x000fca000000000e */
[----:B------:R-:W-:Y:S01]  /*18f0*/  DFMA R18, R22, R18, UR6 ;  /* 0x0000000616127e2b */ /* 0x000fe20008000012 */
[----:B------:R-:W-:Y:S01]  /*1900*/  UMOV UR6, 0x9242b910 ;  /* 0x9242b91000067882 */ /* 0x000fe20000000000 */
[----:B------:R-:W-:Y:S01]  /*1910*/  UMOV UR7, 0x3f624924 ;  /* 0x3f62492400077882 */ /* 0x000fe20000000000 */
[----:B------:R-:W-:-:S05]  /*1920*/  DFMA R14, R12, -R10, R14 ;  /* 0x8000000a0c0e722b */ /* 0x000fca000000000e */
[----:B------:R-:W-:Y:S01]  /*1930*/  DFMA R18, R22, R18, UR6 ;  /* 0x0000000616127e2b */ /* 0x000fe20008000012 */
[----:B------:R-:W-:Y:S01]  /*1940*/  UMOV UR6, 0x99999dfb ;  /* 0x99999dfb00067882 */ /* 0x000fe20000000000 */
[----:B------:R-:W-:Y:S01]  /*1950*/  UMOV UR7, 0x3f899999 ;  /* 0x3f89999900077882 */ /* 0x000fe20000000000 */
[----:B------:R-:W-:-:S05]  /*1960*/  DMUL R14, R16, R14 ;  /* 0x0000000e100e7228 */ /* 0x000fca0000000000 */
[----:B------:R-:W-:Y:S01]  /*1970*/  DFMA R18, R22, R18, UR6 ;  /* 0x0000000616127e2b */ /* 0x000fe20008000012 */
[----:B------:R-:W-:Y:S01]  /*1980*/  UMOV UR6, 0x55555555 ;  /* 0x5555555500067882 */ /* 0x000fe20000000000 */
[----:B------:R-:W-:-:S03]  /*1990*/  UMOV UR7, 0x3fb55555 ;  /* 0x3fb5555500077882 */ /* 0x000fc60000000000 */
[----:B------:R-:W-:Y:S02]  /*19a0*/  VIADD R21, R15, 0x100000 ;  /* 0x001000000f157836 */ /* 0x000fe40000000000 */
[----:B------:R-:W-:Y:S01]  /*19b0*/  IMAD.MOV.U32 R20, RZ, RZ, R14 ;  /* 0x000000ffff147224 */ /* 0x000fe200078e000e */
[----:B------:R-:W-:-:S08]  /*19c0*/  DFMA R12, R22, R18, UR6 ;  /* 0x00000006160c7e2b */ /* 0x000fd00008000012 */
[----:B------:R-:W-:Y:S01]  /*19d0*/  DADD R16, -R12, UR6 ;  /* 0x000000060c107e29 */ /* 0x000fe20008000100 */
[----:B------:R-:W-:Y:S01]  /*19e0*/  UMOV UR6, 0xb9e7b0 ;  /* 0x00b9e7b000067882 */ /* 0x000fe20000000000 */
[----:B------:R-:W-:-:S06]  /*19f0*/  UMOV UR7, 0x3c46a4cb ;  /* 0x3c46a4cb00077882 */ /* 0x000fcc0000000000 */
[----:B------:R-:W-:Y:S02]  /*1a00*/  DFMA R16, R22, R18, R16 ;  /* 0x000000121610722b */ /* 0x000fe40000000010 */
[----:B------:R-:W-:-:S06]  /*1a10*/  DMUL R18, R10, R10 ;  /* 0x0000000a0a127228 */ /* 0x000fcc0000000000 */
[----:B------:R-:W-:Y:S01]  /*1a20*/  DADD R16, R16, -UR6 ;  /* 0x8000000610107e29 */ /* 0x000fe20008000000 */
[----:B------:R-:W-:Y:S01]  /*1a30*/  UMOV UR6, 0x80000000 ;  /* 0x8000000000067882 */ /* 0x000fe20000000000 */
[----:B------:R-:W-:Y:S01]  /*1a40*/  DFMA R22, R10, R10, -R18 ;  /* 0x0000000a0a16722b */ /* 0x000fe20000000812 */
[----:B------:R-:W-:-:S07]  /*1a50*/  UMOV UR7, 0x43300000 ;  /* 0x4330000000077882 */ /* 0x000fce0000000000 */
[C---:B------:R-:W-:Y:S02]  /*1a60*/  DFMA R20, R10.reuse, R20, R22 ;  /* 0x000000140a14722b */ /* 0x040fe40000000016 */
[----:B------:R-:W-:-:S08]  /*1a70*/  DMUL R22, R10, R18 ;  /* 0x000000120a167228 */ /* 0x000fd00000000000 */
[----:B------:R-:W-:-:S08]  /*1a80*/  DFMA R24, R10, R18, -R22 ;  /* 0x000000120a18722b */ /* 0x000fd00000000816 */
[----:B------:R-:W-:Y:S02]  /*1a90*/  DFMA R24, R14, R18, R24 ;  /* 0x000000120e18722b */ /* 0x000fe40000000018 */
[----:B------:R-:W-:-:S06]  /*1aa0*/  DADD R18, R12, R16 ;  /* 0x000000000c127229 */ /* 0x000fcc0000000010 */
[----:B------:R-:W-:Y:S02]  /*1ab0*/  DFMA R20, R10, R20, R24 ;  /* 0x000000140a14722b */ /* 0x000fe40000000018 */
[----:B------:R-:W-:-:S08]  /*1ac0*/  DADD R24, R12, -R18 ;  /* 0x000000000c187229 */ /* 0x000fd00000000812 */
[----:B------:R-:W-:Y:S02]  /*1ad0*/  DADD R24, R16, R24 ;  /* 0x0000000010187229 */ /* 0x000fe40000000018 */
[----:B------:R-:W-:-:S08]  /*1ae0*/  DMUL R16, R18, R22 ;  /* 0x0000001612107228 */ /* 0x000fd00000000000 */
[----:B------:R-:W-:-:S08]  /*1af0*/  DFMA R12, R18, R22, -R16 ;  /* 0x00000016120c722b */ /* 0x000fd00000000810 */
[----:B------:R-:W-:-:S08]  /*1b00*/  DFMA R12, R18, R20, R12 ;  /* 0x00000014120c722b */ /* 0x000fd0000000000c */
[----:B------:R-:W-:-:S08]  /*1b10*/  DFMA R24, R24, R22, R12 ;  /* 0x000000161818722b */ /* 0x000fd0000000000c */
[----:B------:R-:W-:-:S08]  /*1b20*/  DADD R18, R16, R24 ;  /* 0x0000000010127229 */ /* 0x000fd00000000018 */
[--C-:B------:R-:W-:Y:S02]  /*1b30*/  DADD R12, R10, R18.reuse ;  /* 0x000000000a0c7229 */ /* 0x100fe40000000012 */
[----:B------:R-:W-:-:S06]  /*1b40*/  DADD R16, R16, -R18 ;  /* 0x0000000010107229 */ /* 0x000fcc0000000812 */
[----:B------:R-:W-:Y:S02]  /*1b50*/  DADD R10, R10, -R12 ;  /* 0x000000000a0a7229 */ /* 0x000fe4000000080c */
[----:B------:R-:W-:-:S06]  /*1b60*/  DADD R16, R24, R16 ;  /* 0x0000000018107229 */ /* 0x000fcc0000000010 */
[----:B------:R-:W-:-:S08]  /*1b70*/  DADD R10, R18, R10 ;  /* 0x00000000120a7229 */ /* 0x000fd0000000000a */
[----:B------:R-:W-:Y:S01]  /*1b80*/  DADD R16, R16, R10 ;  /* 0x0000000010107229 */ /* 0x000fe2000000000a */
[C---:B------:R-:W-:Y:S02]  /*1b90*/  VIADD R10, R29.reuse, 0xfffffc01 ;  /* 0xfffffc011d0a7836 */ /* 0x040fe40000000000 */
[----:B------:R-:W-:Y:S02]  /*1ba0*/  @P2 VIADD R10, R29, 0xfffffc02 ;  /* 0xfffffc021d0a2836 */ /* 0x000fe40000000000 */
[----:B------:R-:W-:-:S03]  /*1bb0*/  IMAD.MOV.U32 R11, RZ, RZ, 0x43300000 ;  /* 0x43300000ff0b7424 */ /* 0x000fc600078e00ff */
[----:B------:R-:W-:Y:S01]  /*1bc0*/  DADD R16, R14, R16 ;  /* 0x000000000e107229 */ /* 0x000fe20000000010 */
[----:B------:R-:W-:Y:S01]  /*1bd0*/  LOP3.LUT R10, R10, 0x80000000, RZ, 0x3c, !PT ;  /* 0x800000000a0a7812 */ /* 0x000fe200078e3cff */
[----:B------:R-:W-:-:S05]  /*1be0*/  IMAD.MOV.U32 R29, RZ, RZ, R27 ;  /* 0x000000ffff1d7224 */ /* 0x000fca00078e001b */
[----:B------:R-:W-:Y:S01]  /*1bf0*/  DADD R10, R10, -UR6 ;  /* 0x800000060a0a7e29 */ /* 0x000fe20008000000 */
[----:B------:R-:W-:Y:S01]  /*1c00*/  UMOV UR6, 0xfefa39ef ;  /* 0xfefa39ef00067882 */ /* 0x000fe20000000000 */
[----:B------:R-:W-:Y:S01]  /*1c10*/  DADD R18, R12, R16 ;  /* 0x000000000c127229 */ /* 0x000fe20000000010 */
[----:B------:R-:W-:-:S07]  /*1c20*/  UMOV UR7, 0x3fe62e42 ;  /* 0x3fe62e4200077882 */ /* 0x000fce0000000000 */
[--C-:B------:R-:W-:Y:S02]  /*1c30*/  DFMA R14, R10, UR6, R18.reuse ;  /* 0x000000060a0e7c2b */ /* 0x100fe40008000012 */
[----:B------:R-:W-:-:S06]  /*1c40*/  DADD R20, R12, -R18 ;  /* 0x000000000c147229 */ /* 0x000fcc0000000812 */
[----:B------:R-:W-:Y:S02]  /*1c50*/  DFMA R12, R10, -UR6, R14 ;  /* 0x800000060a0c7c2b */ /* 0x000fe4000800000e */
[----:B------:R-:W-:-:S06]  /*1c60*/  DADD R20, R16, R20 ;  /* 0x0000000010147229 */ /* 0x000fcc0000000014 */
[----:B------:R-:W-:Y:S01]  /*1c70*/  DADD R12, -R18, R12 ;  /* 0x00000000120c7229 */ /* 0x000fe2000000010c */
[----:B------:R-:W-:Y:S02]  /*1c80*/  IMAD.MOV.U32 R18, RZ, RZ, 0x652b82fe ;  /* 0x652b82feff127424 */ /* 0x000fe400078e00ff */
[----:B------:R-:W-:-:S05]  /*1c90*/  IMAD.MOV.U32 R19, RZ, RZ, 0x3ff71547 ;  /* 0x3ff71547ff137424 */ /* 0x000fca00078e00ff */
[----:B------:R-:W-:-:S08]  /*1ca0*/  DADD R12, R20, -R12 ;  /* 0x00000000140c7229 */ /* 0x000fd0000000080c */
[----:B------:R-:W-:Y:S01]  /*1cb0*/  DFMA R12, R10, UR8, R12 ;  /* 0x000000080a0c7c2b */ /* 0x000fe2000800000c */
[C---:B------:R-:W-:Y:S01]  /*1cc0*/  IMAD.SHL.U32 R10, R29.reuse, 0x2, RZ ;  /* 0x000000021d0a7824 */ /* 0x040fe200078e00ff */
[----:B------:R-:W-:-:S04]  /*1cd0*/  LOP3.LUT R11, R29, 0xff0fffff, RZ, 0xc0, !PT ;  /* 0xff0fffff1d0b7812 */ /* 0x000fc800078ec0ff */
[----:B------:R-:W-:Y:S02]  /*1ce0*/  ISETP.GT.U32.AND P1, PT, R10, -0x2000001, PT ;  /* 0xfdffffff0a00780c */ /* 0x000fe40003f24070 */
[----:B------:R-:W-:Y:S02]  /*1cf0*/  DADD R16, R14, R12 ;  /* 0x000000000e107229 */ /* 0x000fe4000000000c */
[----:B------:R-:W-:-:S06]  /*1d00*/  SEL R29, R11, R29, P1 ;  /* 0x0000001d0b1d7207 */ /* 0x000fcc0000800000 */
[----:B------:R-:W-:Y:S02]  /*1d10*/  DADD R14, R14, -R16 ;  /* 0x000000000e0e7229 */ /* 0x000fe40000000810 */
[----:B------:R-:W-:-:S06]  /*1d20*/  DMUL R10, R16, R28 ;  /* 0x0000001c100a7228 */ /* 0x000fcc0000000000 */
[----:B------:R-:W-:Y:S02]  /*1d30*/  DADD R14, R12, R14 ;  /* 0x000000000c0e7229 */ /* 0x000fe4000000000e */
[----:B------:R-:W-:-:S08]  /*1d40*/  DFMA R16, R16, R28, -R10 ;  /* 0x0000001c1010722b */ /* 0x000fd0000000080a */
[----:B------:R-:W-:-:S08]  /*1d50*/  DFMA R14, R14, R28, R16 ;  /* 0x0000001c0e0e722b */ /* 0x000fd00000000010 */
[----:B------:R-:W-:-:S08]  /*1d60*/  DADD R20, R10, R14 ;  /* 0x000000000a147229 */ /* 0x000fd0000000000e */
[----:B------:R-:W-:Y:S02]  /*1d70*/  DFMA R18, R20, R18, 6.75539944105574400000e+15 ;  /* 0x433800001412742b */ /* 0x000fe40000000012 */
[----:B------:R-:W-:Y:S01]  /*1d80*/  FSETP.GEU.AND P1, PT, |R21|, 4.1917929649353027344, PT ;  /* 0x4086232b1500780b */ /* 0x000fe20003f2e200 */
[----:B------:R-:W-:-:S05]  /*1d90*/  DADD R10, R10, -R20 ;  /* 0x000000000a0a7229 */ /* 0x000fca0000000814 */
[----:B------:R-:W-:-:S03]  /*1da0*/  DADD R12, R18, -6.75539944105574400000e+15 ;  /* 0xc3380000120c7429 */ /* 0x000fc60000000000 */
[----:B------:R-:W-:-:S05]  /*1db0*/  DADD R14, R14, R10 ;  /* 0x000000000e0e7229 */ /* 0x000fca000000000a */
[----:B------:R-:W-:Y:S01]  /*1dc0*/  DFMA R16, R12, -UR6, R20 ;  /* 0x800000060c107c2b */ /* 0x000fe20008000014 */
[----:B------:R-:W-:Y:S01]  /*1dd0*/  UMOV UR6, 0x3b39803f ;  /* 0x3b39803f00067882 */ /* 0x000fe20000000000 */
[----:B------:R-:W-:-:S06]  /*1de0*/  UMOV UR7, 0x3c7abc9e ;  /* 0x3c7abc9e00077882 */ /* 0x000fcc0000000000 */
[----:B------:R-:W-:Y:S01]  /*1df0*/  DFMA R16, R12, -UR6, R16 ;  /* 0x800000060c107c2b */ /* 0x000fe20008000010 */
[----:B------:R-:W-:Y:S01]  /*1e00*/  UMOV UR6, 0x69ce2bdf ;  /* 0x69ce2bdf00067882 */ /* 0x000fe20000000000 */
[----:B------:R-:W-:Y:S01]  /*1e10*/  IMAD.MOV.U32 R12, RZ, RZ, -0x35dec16 ;  /* 0xfca213eaff0c7424 */ /* 0x000fe200078e00ff */
[----:B------:R-:W-:Y:S01]  /*1e20*/  UMOV UR7, 0x3e5ade15 ;  /* 0x3e5ade1500077882 */ /* 0x000fe20000000000 */
[----:B------:R-:W-:-:S06]  /*1e30*/  IMAD.MOV.U32 R13, RZ, RZ, 0x3e928af3 ;  /* 0x3e928af3ff0d7424 */ /* 0x000fcc00078e00ff */
[----:B------:R-:W-:Y:S01]  /*1e40*/  DFMA R12, R16, UR6, R12 ;  /* 0x00000006100c7c2b */ /* 0x000fe2000800000c */
[----:B------:R-:W-:Y:S01]  /*1e50*/  UMOV UR6, 0x62401315 ;  /* 0x6240131500067882 */ /* 0x000fe20000000000 */
[----:B------:R-:W-:-:S06]  /*1e60*/  UMOV UR7, 0x3ec71dee ;  /* 0x3ec71dee00077882 */ /* 0x000fcc0000000000 */
[----:B------:R-:W-:Y:S01]  /*1e70*/  DFMA R12, R16, R12, UR6 ;  /* 0x00000006100c7e2b */ /* 0x000fe2000800000c */
        /* <DEDUP_REMOVED lines=20> */
[----:B------:R-:W-:-:S08]  /*1fc0*/  DFMA R12, R16, R12, UR6 ;  /* 0x00000006100c7e2b */ /* 0x000fd0000800000c */
[----:B------:R-:W-:-:S08]  /*1fd0*/  DFMA R12, R16, R12, 1 ;  /* 0x3ff00000100c742b */ /* 0x000fd0000000000c */
[----:B------:R-:W-:-:S10]  /*1fe0*/  DFMA R12, R16, R12, 1 ;  /* 0x3ff00000100c742b */ /* 0x000fd4000000000c */
[----:B------:R-:W-:Y:S02]  /*1ff0*/  IMAD R17, R18, 0x100000, R13 ;  /* 0x0010000012117824 */ /* 0x000fe400078e020d */
[----:B------:R-:W-:Y:S01]  /*2000*/  IMAD.MOV.U32 R16, RZ, RZ, R12 ;  /* 0x000000ffff107224 */ /* 0x000fe200078e000c */
[----:B------:R-:W-:Y:S06]  /*2010*/  @!P1 BRA `(.L_x_21) ;  /* 0x0000000000309947 */ /* 0x000fec0003800000 */
[----:B------:R-:W-:Y:S01]  /*2020*/  FSETP.GEU.AND P2, PT, |R21|, 4.2275390625, PT ;  /* 0x408748001500780b */ /* 0x000fe20003f4e200 */
[C---:B------:R-:W-:Y:S02]  /*2030*/  DADD R16, R20.reuse, +INF ;  /* 0x7ff0000014107429 */ /* 0x040fe40000000000 */
[----:B------:R-:W-:-:S08]  /*2040*/  DSETP.GEU.AND P1, PT, R20, RZ, PT ;  /* 0x000000ff1400722a */ /* 0x000fd00003f2e000 */
[----:B------:R-:W-:Y:S02]  /*2050*/  FSEL R16, R16, RZ, P1 ;  /* 0x000000ff10107208 */ /* 0x000fe40000800000 */
[----:B------:R-:W-:Y:S02]  /*2060*/  @!P2 LEA.HI R10, R18, R18, RZ, 0x1 ;  /* 0x00000012120aa211 */ /* 0x000fe400078f08ff */
[----:B------:R-:W-:Y:S02]  /*2070*/  FSEL R17, R17, RZ, P1 ;  /* 0x000000ff11117208 */ /* 0x000fe40000800000 */
[----:B------:R-:W-:-:S05]  /*2080*/  @!P2 SHF.R.S32.HI R10, RZ, 0x1, R10 ;  /* 0x00000001ff0aa819 */ /* 0x000fca000001140a */
[----:B------:R-:W-:Y:S02]  /*2090*/  @!P2 IMAD.IADD R11, R18, 0x1, -R10 ;  /* 0x00000001120ba824 */ /* 0x000fe400078e0a0a */
[----:B------:R-:W-:Y:S02]  /*20a0*/  @!P2 IMAD R13, R10, 0x100000, R13 ;  /* 0x001000000a0da824 */ /* 0x000fe400078e020d */
[----:B------:R-:W-:Y:S01]  /*20b0*/  @!P2 IMAD.MOV.U32 R10, RZ, RZ, RZ ;  /* 0x000000ffff0aa224 */ /* 0x000fe200078e00ff */
[----:B------:R-:W-:-:S06]  /*20c0*/  @!P2 LEA R11, R11, 0x3ff00000, 0x14 ;  /* 0x3ff000000b0ba811 */ /* 0x000fcc00078ea0ff */
[----:B------:R-:W-:-:S11]  /*20d0*/  @!P2 DMUL R16, R12, R10 ;  /* 0x0000000a0c10a228 */ /* 0x000fd60000000000 */
.L_x_21:
[----:B------:R-:W-:Y:S01]  /*20e0*/  DFMA R14, R14, R16, R16 ;  /* 0x000000100e0e722b */ /* 0x000fe20000000010 */
[----:B------:R-:W-:Y:S01]  /*20f0*/  IMAD.MOV.U32 R12, RZ, RZ, R0 ;  /* 0x000000ffff0c7224 */ /* 0x000fe200078e0000 */
[----:B------:R-:W-:Y:S01]  /*2100*/  DSETP.NEU.AND P1, PT, |R16|, +INF , PT ;  /* 0x7ff000001000742a */ /* 0x000fe20003f2d200 */
[----:B------:R-:W-:-:S07]  /*2110*/  IMAD.MOV.U32 R13, RZ, RZ, 0x0 ;  /* 0x00000000ff0d7424 */ /* 0x000fce00078e00ff */
[----:B------:R-:W-:Y:S02]  /*2120*/  FSEL R10, R16, R14, !P1 ;  /* 0x0000000e100a7208 */ /* 0x000fe40004800000 */
[----:B------:R-:W-:Y:S01]  /*2130*/  FSEL R11, R17, R15, !P1 ;  /* 0x0000000f110b7208 */ /* 0x000fe20004800000 */
[----:B------:R-:W-:Y:S06]  /*2140*/  RET.REL.NODEC R12 `(_ZN11llm_kernels6nvidia20GetAlibiSlopesKernelEPfi) ;  /* 0xffffffdc0cac7950 */ /* 0x000fec0003c3ffff */
.L_x_22:
[----:B------:R-:W-:-:S00]  /*2150*/  BRA `(.L_x_22) ;  /* 0xfffffffc00fc7947 */ /* 0x000fc0000383ffff */
[----:B------:R-:W-:-:S00]  /*2160*/  NOP ;  /* 0x0000000000007918 */ /* 0x000fc00000000000 */
        /* <DEDUP_REMOVED lines=9> */
.L_x_23:


//--------------------- .nv.shared.reserved.0     --------------------------
	.section	.nv.shared.reserved.0,"aw",@nobits
	.weak		__nv_reservedSMEM_offset_0_alias
	.size		__nv_reservedSMEM_offset_0_alias, 0, 64
	.other		__nv_reservedSMEM_offset_0_alias,@"STO_CUDA_RESERVED_SHARED STV_DEFAULT"
__nv_reservedSMEM_offset_0_alias:
	.zero		0
	.zero		64


//--------------------- .nv.constant0._ZN11llm_kernels6nvidia20GetAlibiSlopesKernelEPfi --------------------------
	.section	.nv.constant0._ZN11llm_kernels6nvidia20GetAlibiSlopesKernelEPfi,"a",@progbits
	.sectionflags	@""
	.align	4
.nv.constant0._ZN11llm_kernels6nvidia20GetAlibiSlopesKernelEPfi:
	.zero		908


//--------------------- SYMBOLS --------------------------

	.type		.nv.reservedSmem.offset0,@object
	.size		.nv.reservedSmem.offset0,0x4
